//
// Generated by NVIDIA NVVM Compiler
//
// Compiler Build ID: CL-36424714
// Cuda compilation tools, release 13.0, V13.0.88
// Based on NVVM 20.0.0
//

.version 9.0
.target sm_100
.address_size 64

	// .globl	_Z12DCT_cuda_caliPfS_i
.func  (.param .align 16 .b8 func_retval0[16]) __internal_trig_reduction_slowpathd
(
	.param .b64 __internal_trig_reduction_slowpathd_param_0
)
;
.const .align 4 .f32 device_temp;
// _ZZ12DCT_cuda_caliPfS_iE10cos_values has been demoted
.global .align 8 .b8 __cudart_i2opi_d[144] = {8, 93, 141, 31, 177, 95, 251, 107, 234, 146, 82, 138, 247, 57, 7, 61, 123, 241, 229, 235, 199, 186, 39, 117, 45, 234, 95, 158, 102, 63, 70, 79, 183, 9, 203, 39, 207, 126, 54, 109, 31, 109, 10, 90, 139, 17, 47, 239, 15, 152, 5, 222, 255, 151, 248, 31, 59, 40, 249, 189, 139, 95, 132, 156, 244, 57, 83, 131, 57, 214, 145, 57, 65, 126, 95, 180, 38, 112, 156, 233, 132, 68, 187, 46, 245, 53, 130, 232, 62, 167, 41, 177, 28, 235, 29, 254, 28, 146, 209, 9, 234, 46, 73, 6, 224, 210, 77, 66, 58, 110, 36, 183, 97, 197, 187, 222, 171, 99, 81, 254, 65, 144, 67, 60, 153, 149, 98, 219, 192, 221, 52, 245, 209, 87, 39, 252, 41, 21, 68, 78, 110, 131, 249, 162};
.global .align 16 .b8 __cudart_sin_cos_coeffs[128] = {70, 210, 176, 44, 241, 229, 90, 190, 146, 227, 172, 105, 227, 29, 199, 62, 161, 98, 219, 25, 160, 1, 42, 191, 24, 8, 17, 17, 17, 17, 129, 63, 84, 85, 85, 85, 85, 85, 197, 191, 0, 0, 0, 0, 0, 0, 0, 0, 0, 0, 0, 0, 0, 0, 0, 0, 100, 129, 253, 32, 131, 255, 168, 189, 40, 133, 239, 193, 167, 238, 33, 62, 217, 230, 6, 142, 79, 126, 146, 190, 233, 188, 221, 25, 160, 1, 250, 62, 71, 93, 193, 22, 108, 193, 86, 191, 81, 85, 85, 85, 85, 85, 165, 63, 0, 0, 0, 0, 0, 0, 224, 191, 0, 0, 0, 0, 0, 0, 240, 63};

.visible .entry _Z12DCT_cuda_caliPfS_i(
	.param .u32 _Z12DCT_cuda_caliPfS_i_param_0,
	.param .u64 .ptr .align 1 _Z12DCT_cuda_caliPfS_i_param_1,
	.param .u64 .ptr .align 1 _Z12DCT_cuda_caliPfS_i_param_2,
	.param .u32 _Z12DCT_cuda_caliPfS_i_param_3
)
{
	.reg .pred 	%p<18>;
	.reg .b32 	%r<80>;
	.reg .b32 	%f<166>;
	.reg .b64 	%rd<23>;
	.reg .b64 	%fd<46>;
	// demoted variable
	.shared .align 4 .b8 _ZZ12DCT_cuda_caliPfS_iE10cos_values[256];
	ld.param.u32 	%r34, [_Z12DCT_cuda_caliPfS_i_param_0];
	ld.param.u64 	%rd5, [_Z12DCT_cuda_caliPfS_i_param_1];
	ld.param.u64 	%rd6, [_Z12DCT_cuda_caliPfS_i_param_2];
	ld.param.u32 	%r35, [_Z12DCT_cuda_caliPfS_i_param_3];
	cvta.to.global.u64 	%rd1, %rd5;
	cvta.to.global.u64 	%rd2, %rd6;
	mov.u32 	%r36, %ctaid.x;
	mov.u32 	%r37, %ctaid.y;
	mad.lo.s32 	%r38, %r35, %r36, %r37;
	mul.lo.s32 	%r1, %r38, %r34;
	mov.u32 	%r2, %tid.x;
	mov.u32 	%r3, %tid.y;
	mul.lo.s32 	%r39, %r2, %r3;
	shl.b32 	%r40, %r39, 1;
	add.s32 	%r41, %r40, %r3;
	cvt.rn.f64.u32 	%fd10, %r41;
	mul.f64 	%fd11, %fd10, 0d400921FB54442D18;
	shl.b32 	%r42, %r34, 1;
	cvt.rn.f64.s32 	%fd12, %r42;
	div.rn.f64 	%fd1, %fd11, %fd12;
	abs.f64 	%fd2, %fd1;
	setp.neu.f64 	%p1, %fd2, 0d7FF0000000000000;
	@%p1 bra 	$L__BB0_2;
	mov.f64 	%fd18, 0d0000000000000000;
	mul.rn.f64 	%fd44, %fd1, %fd18;
	mov.b32 	%r72, 1;
	bra.uni 	$L__BB0_5;
$L__BB0_2:
	mul.f64 	%fd13, %fd1, 0d3FE45F306DC9C883;
	cvt.rni.s32.f64 	%r71, %fd13;
	cvt.rn.f64.s32 	%fd14, %r71;
	fma.rn.f64 	%fd15, %fd14, 0dBFF921FB54442D18, %fd1;
	fma.rn.f64 	%fd16, %fd14, 0dBC91A62633145C00, %fd15;
	fma.rn.f64 	%fd44, %fd14, 0dB97B839A252049C0, %fd16;
	setp.ltu.f64 	%p2, %fd2, 0d41E0000000000000;
	@%p2 bra 	$L__BB0_4;
	{ // callseq 0, 0
	.param .b64 param0;
	st.param.f64 	[param0], %fd1;
	.param .align 16 .b8 retval0[16];
	call.uni (retval0), 
	__internal_trig_reduction_slowpathd, 
	(
	param0
	);
	ld.param.f64 	%fd44, [retval0];
	ld.param.b32 	%r71, [retval0+8];
	} // callseq 0
$L__BB0_4:
	add.s32 	%r72, %r71, 1;
$L__BB0_5:
	shl.b32 	%r45, %r72, 6;
	cvt.u64.u32 	%rd7, %r45;
	and.b64  	%rd8, %rd7, 64;
	mov.u64 	%rd9, __cudart_sin_cos_coeffs;
	add.s64 	%rd10, %rd9, %rd8;
	mul.rn.f64 	%fd20, %fd44, %fd44;
	and.b32  	%r46, %r72, 1;
	setp.eq.b32 	%p3, %r46, 1;
	selp.f64 	%fd21, 0dBDA8FF8320FD8164, 0d3DE5DB65F9785EBA, %p3;
	ld.global.nc.v2.f64 	{%fd22, %fd23}, [%rd10];
	fma.rn.f64 	%fd24, %fd21, %fd20, %fd22;
	fma.rn.f64 	%fd25, %fd24, %fd20, %fd23;
	ld.global.nc.v2.f64 	{%fd26, %fd27}, [%rd10+16];
	fma.rn.f64 	%fd28, %fd25, %fd20, %fd26;
	fma.rn.f64 	%fd29, %fd28, %fd20, %fd27;
	ld.global.nc.v2.f64 	{%fd30, %fd31}, [%rd10+32];
	fma.rn.f64 	%fd32, %fd29, %fd20, %fd30;
	fma.rn.f64 	%fd33, %fd32, %fd20, %fd31;
	fma.rn.f64 	%fd34, %fd33, %fd44, %fd44;
	fma.rn.f64 	%fd35, %fd33, %fd20, 0d3FF0000000000000;
	selp.f64 	%fd36, %fd35, %fd34, %p3;
	and.b32  	%r47, %r72, 2;
	setp.eq.s32 	%p4, %r47, 0;
	mov.f64 	%fd45, 0d0000000000000000;
	sub.f64 	%fd37, %fd45, %fd36;
	selp.f64 	%fd38, %fd36, %fd37, %p4;
	cvt.rn.f32.f64 	%f22, %fd38;
	shl.b32 	%r48, %r2, 5;
	mov.u32 	%r49, _ZZ12DCT_cuda_caliPfS_iE10cos_values;
	add.s32 	%r9, %r49, %r48;
	shl.b32 	%r50, %r3, 2;
	add.s32 	%r51, %r9, %r50;
	st.shared.f32 	[%r51], %f22;
	bar.sync 	0;
	mad.lo.s32 	%r10, %r35, %r2, %r1;
	add.s32 	%r52, %r10, %r3;
	mul.wide.s32 	%rd11, %r52, 4;
	add.s64 	%rd3, %rd2, %rd11;
	mov.b32 	%r53, 0;
	st.global.u32 	[%rd3], %r53;
	setp.lt.s32 	%p5, %r34, 1;
	@%p5 bra 	$L__BB0_22;
	mad.lo.s32 	%r11, %r2, -28, %r9;
	add.s32 	%r12, %r49, %r50;
	and.b32  	%r13, %r34, 15;
	and.b32  	%r14, %r34, 7;
	and.b32  	%r15, %r34, 2147483632;
	and.b32  	%r16, %r34, 3;
	neg.s32 	%r17, %r15;
	add.s32 	%r18, %r12, 256;
	mov.b32 	%r73, 0;
	mov.f32 	%f165, 0f00000000;
$L__BB0_7:
	setp.lt.u32 	%p6, %r34, 16;
	mad.lo.s32 	%r20, %r73, %r35, %r1;
	shl.b32 	%r58, %r73, 5;
	add.s32 	%r59, %r11, %r58;
	ld.shared.f32 	%f3, [%r59];
	mov.b32 	%r78, 0;
	@%p6 bra 	$L__BB0_10;
	mov.u32 	%r74, %r18;
	mov.u32 	%r75, %r20;
	mov.u32 	%r76, %r17;
$L__BB0_9:
	.pragma "nounroll";
	mul.wide.s32 	%rd12, %r75, 4;
	add.s64 	%rd13, %rd1, %rd12;
	ld.global.f32 	%f25, [%rd13];
	mul.f32 	%f26, %f25, %f3;
	ld.shared.f32 	%f27, [%r74+-256];
	fma.rn.f32 	%f28, %f26, %f27, %f165;
	st.global.f32 	[%rd3], %f28;
	ld.global.f32 	%f29, [%rd13+4];
	mul.f32 	%f30, %f29, %f3;
	ld.shared.f32 	%f31, [%r74+-224];
	fma.rn.f32 	%f32, %f30, %f31, %f28;
	st.global.f32 	[%rd3], %f32;
	ld.global.f32 	%f33, [%rd13+8];
	mul.f32 	%f34, %f33, %f3;
	ld.shared.f32 	%f35, [%r74+-192];
	fma.rn.f32 	%f36, %f34, %f35, %f32;
	st.global.f32 	[%rd3], %f36;
	ld.global.f32 	%f37, [%rd13+12];
	mul.f32 	%f38, %f37, %f3;
	ld.shared.f32 	%f39, [%r74+-160];
	fma.rn.f32 	%f40, %f38, %f39, %f36;
	st.global.f32 	[%rd3], %f40;
	ld.global.f32 	%f41, [%rd13+16];
	mul.f32 	%f42, %f41, %f3;
	ld.shared.f32 	%f43, [%r74+-128];
	fma.rn.f32 	%f44, %f42, %f43, %f40;
	st.global.f32 	[%rd3], %f44;
	ld.global.f32 	%f45, [%rd13+20];
	mul.f32 	%f46, %f45, %f3;
	ld.shared.f32 	%f47, [%r74+-96];
	fma.rn.f32 	%f48, %f46, %f47, %f44;
	st.global.f32 	[%rd3], %f48;
	ld.global.f32 	%f49, [%rd13+24];
	mul.f32 	%f50, %f49, %f3;
	ld.shared.f32 	%f51, [%r74+-64];
	fma.rn.f32 	%f52, %f50, %f51, %f48;
	st.global.f32 	[%rd3], %f52;
	ld.global.f32 	%f53, [%rd13+28];
	mul.f32 	%f54, %f53, %f3;
	ld.shared.f32 	%f55, [%r74+-32];
	fma.rn.f32 	%f56, %f54, %f55, %f52;
	st.global.f32 	[%rd3], %f56;
	ld.global.f32 	%f57, [%rd13+32];
	mul.f32 	%f58, %f57, %f3;
	ld.shared.f32 	%f59, [%r74];
	fma.rn.f32 	%f60, %f58, %f59, %f56;
	st.global.f32 	[%rd3], %f60;
	ld.global.f32 	%f61, [%rd13+36];
	mul.f32 	%f62, %f61, %f3;
	ld.shared.f32 	%f63, [%r74+32];
	fma.rn.f32 	%f64, %f62, %f63, %f60;
	st.global.f32 	[%rd3], %f64;
	ld.global.f32 	%f65, [%rd13+40];
	mul.f32 	%f66, %f65, %f3;
	ld.shared.f32 	%f67, [%r74+64];
	fma.rn.f32 	%f68, %f66, %f67, %f64;
	st.global.f32 	[%rd3], %f68;
	ld.global.f32 	%f69, [%rd13+44];
	mul.f32 	%f70, %f69, %f3;
	ld.shared.f32 	%f71, [%r74+96];
	fma.rn.f32 	%f72, %f70, %f71, %f68;
	st.global.f32 	[%rd3], %f72;
	ld.global.f32 	%f73, [%rd13+48];
	mul.f32 	%f74, %f73, %f3;
	ld.shared.f32 	%f75, [%r74+128];
	fma.rn.f32 	%f76, %f74, %f75, %f72;
	st.global.f32 	[%rd3], %f76;
	ld.global.f32 	%f77, [%rd13+52];
	mul.f32 	%f78, %f77, %f3;
	ld.shared.f32 	%f79, [%r74+160];
	fma.rn.f32 	%f80, %f78, %f79, %f76;
	st.global.f32 	[%rd3], %f80;
	ld.global.f32 	%f81, [%rd13+56];
	mul.f32 	%f82, %f81, %f3;
	ld.shared.f32 	%f83, [%r74+192];
	fma.rn.f32 	%f84, %f82, %f83, %f80;
	st.global.f32 	[%rd3], %f84;
	ld.global.f32 	%f85, [%rd13+60];
	mul.f32 	%f86, %f85, %f3;
	ld.shared.f32 	%f87, [%r74+224];
	fma.rn.f32 	%f165, %f86, %f87, %f84;
	st.global.f32 	[%rd3], %f165;
	add.s32 	%r76, %r76, 16;
	add.s32 	%r75, %r75, 16;
	add.s32 	%r74, %r74, 512;
	setp.ne.s32 	%p7, %r76, 0;
	mov.u32 	%r78, %r15;
	@%p7 bra 	$L__BB0_9;
$L__BB0_10:
	setp.eq.s32 	%p8, %r13, 0;
	@%p8 bra 	$L__BB0_20;
	add.s32 	%r60, %r13, -1;
	setp.lt.u32 	%p9, %r60, 7;
	@%p9 bra 	$L__BB0_13;
	add.s32 	%r61, %r20, %r78;
	mul.wide.s32 	%rd14, %r61, 4;
	add.s64 	%rd15, %rd1, %rd14;
	ld.global.f32 	%f89, [%rd15];
	mul.f32 	%f90, %f89, %f3;
	shl.b32 	%r62, %r78, 5;
	add.s32 	%r63, %r12, %r62;
	ld.shared.f32 	%f91, [%r63];
	fma.rn.f32 	%f92, %f90, %f91, %f165;
	st.global.f32 	[%rd3], %f92;
	ld.global.f32 	%f93, [%rd15+4];
	mul.f32 	%f94, %f93, %f3;
	ld.shared.f32 	%f95, [%r63+32];
	fma.rn.f32 	%f96, %f94, %f95, %f92;
	st.global.f32 	[%rd3], %f96;
	ld.global.f32 	%f97, [%rd15+8];
	mul.f32 	%f98, %f97, %f3;
	ld.shared.f32 	%f99, [%r63+64];
	fma.rn.f32 	%f100, %f98, %f99, %f96;
	st.global.f32 	[%rd3], %f100;
	ld.global.f32 	%f101, [%rd15+12];
	mul.f32 	%f102, %f101, %f3;
	ld.shared.f32 	%f103, [%r63+96];
	fma.rn.f32 	%f104, %f102, %f103, %f100;
	st.global.f32 	[%rd3], %f104;
	ld.global.f32 	%f105, [%rd15+16];
	mul.f32 	%f106, %f105, %f3;
	ld.shared.f32 	%f107, [%r63+128];
	fma.rn.f32 	%f108, %f106, %f107, %f104;
	st.global.f32 	[%rd3], %f108;
	ld.global.f32 	%f109, [%rd15+20];
	mul.f32 	%f110, %f109, %f3;
	ld.shared.f32 	%f111, [%r63+160];
	fma.rn.f32 	%f112, %f110, %f111, %f108;
	st.global.f32 	[%rd3], %f112;
	ld.global.f32 	%f113, [%rd15+24];
	mul.f32 	%f114, %f113, %f3;
	ld.shared.f32 	%f115, [%r63+192];
	fma.rn.f32 	%f116, %f114, %f115, %f112;
	st.global.f32 	[%rd3], %f116;
	ld.global.f32 	%f117, [%rd15+28];
	mul.f32 	%f118, %f117, %f3;
	ld.shared.f32 	%f119, [%r63+224];
	fma.rn.f32 	%f165, %f118, %f119, %f116;
	st.global.f32 	[%rd3], %f165;
	add.s32 	%r78, %r78, 8;
$L__BB0_13:
	setp.eq.s32 	%p10, %r14, 0;
	@%p10 bra 	$L__BB0_20;
	add.s32 	%r64, %r14, -1;
	setp.lt.u32 	%p11, %r64, 3;
	@%p11 bra 	$L__BB0_16;
	add.s32 	%r65, %r20, %r78;
	mul.wide.s32 	%rd16, %r65, 4;
	add.s64 	%rd17, %rd1, %rd16;
	ld.global.f32 	%f121, [%rd17];
	mul.f32 	%f122, %f121, %f3;
	shl.b32 	%r66, %r78, 5;
	add.s32 	%r67, %r12, %r66;
	ld.shared.f32 	%f123, [%r67];
	fma.rn.f32 	%f124, %f122, %f123, %f165;
	st.global.f32 	[%rd3], %f124;
	ld.global.f32 	%f125, [%rd17+4];
	mul.f32 	%f126, %f125, %f3;
	ld.shared.f32 	%f127, [%r67+32];
	fma.rn.f32 	%f128, %f126, %f127, %f124;
	st.global.f32 	[%rd3], %f128;
	ld.global.f32 	%f129, [%rd17+8];
	mul.f32 	%f130, %f129, %f3;
	ld.shared.f32 	%f131, [%r67+64];
	fma.rn.f32 	%f132, %f130, %f131, %f128;
	st.global.f32 	[%rd3], %f132;
	ld.global.f32 	%f133, [%rd17+12];
	mul.f32 	%f134, %f133, %f3;
	ld.shared.f32 	%f135, [%r67+96];
	fma.rn.f32 	%f165, %f134, %f135, %f132;
	st.global.f32 	[%rd3], %f165;
	add.s32 	%r78, %r78, 4;
$L__BB0_16:
	setp.eq.s32 	%p12, %r16, 0;
	@%p12 bra 	$L__BB0_20;
	setp.eq.s32 	%p13, %r16, 1;
	add.s32 	%r68, %r20, %r78;
	mul.wide.s32 	%rd18, %r68, 4;
	add.s64 	%rd4, %rd1, %rd18;
	ld.global.f32 	%f136, [%rd4];
	mul.f32 	%f137, %f136, %f3;
	shl.b32 	%r69, %r78, 5;
	add.s32 	%r32, %r12, %r69;
	ld.shared.f32 	%f138, [%r32];
	fma.rn.f32 	%f165, %f137, %f138, %f165;
	st.global.f32 	[%rd3], %f165;
	@%p13 bra 	$L__BB0_20;
	setp.eq.s32 	%p14, %r16, 2;
	ld.global.f32 	%f139, [%rd4+4];
	mul.f32 	%f140, %f139, %f3;
	ld.shared.f32 	%f141, [%r32+32];
	fma.rn.f32 	%f165, %f140, %f141, %f165;
	st.global.f32 	[%rd3], %f165;
	@%p14 bra 	$L__BB0_20;
	ld.global.f32 	%f142, [%rd4+8];
	mul.f32 	%f143, %f142, %f3;
	ld.shared.f32 	%f144, [%r32+64];
	fma.rn.f32 	%f165, %f143, %f144, %f165;
	st.global.f32 	[%rd3], %f165;
$L__BB0_20:
	add.s32 	%r73, %r73, 1;
	setp.ne.s32 	%p15, %r73, %r34;
	@%p15 bra 	$L__BB0_7;
	cvt.f64.f32 	%fd45, %f165;
$L__BB0_22:
	cvt.rn.f64.s32 	%fd39, %r34;
	mov.f64 	%fd40, 0d4000000000000000;
	div.rn.f64 	%fd41, %fd40, %fd39;
	mul.f64 	%fd42, %fd41, %fd45;
	cvt.rn.f32.f64 	%f145, %fd42;
	st.global.f32 	[%rd3], %f145;
	setp.ne.s32 	%p16, %r2, 0;
	@%p16 bra 	$L__BB0_24;
	ld.const.f32 	%f146, [device_temp];
	add.s32 	%r70, %r1, %r3;
	mul.wide.s32 	%rd19, %r70, 4;
	add.s64 	%rd20, %rd2, %rd19;
	ld.global.f32 	%f147, [%rd20];
	mul.f32 	%f148, %f146, %f147;
	st.global.f32 	[%rd20], %f148;
$L__BB0_24:
	setp.ne.s32 	%p17, %r3, 0;
	@%p17 bra 	$L__BB0_26;
	ld.const.f32 	%f149, [device_temp];
	mul.wide.s32 	%rd21, %r10, 4;
	add.s64 	%rd22, %rd2, %rd21;
	ld.global.f32 	%f150, [%rd22];
	mul.f32 	%f151, %f149, %f150;
	st.global.f32 	[%rd22], %f151;
$L__BB0_26:
	ret;

}
.func  (.param .align 16 .b8 func_retval0[16]) __internal_trig_reduction_slowpathd(
	.param .b64 __internal_trig_reduction_slowpathd_param_0
)
{
	.local .align 8 .b8 	__local_depot1[40];
	.reg .b64 	%SP;
	.reg .b64 	%SPL;
	.reg .pred 	%p<10>;
	.reg .b32 	%r<47>;
	.reg .b64 	%rd<74>;
	.reg .b64 	%fd<5>;

	mov.u64 	%SPL, __local_depot1;
	ld.param.f64 	%fd4, [__internal_trig_reduction_slowpathd_param_0];
	add.u64 	%rd1, %SPL, 0;
	{
	.reg .b32 %temp; 
	mov.b64 	{%temp, %r1}, %fd4;
	}
	shr.u32 	%r2, %r1, 20;
	and.b32  	%r3, %r2, 2047;
	setp.eq.s32 	%p1, %r3, 2047;
	mov.b32 	%r46, 0;
	@%p1 bra 	$L__BB1_9;
	add.s32 	%r20, %r3, -1024;
	mov.b64 	%rd20, %fd4;
	shl.b64 	%rd2, %rd20, 11;
	shr.u32 	%r4, %r20, 6;
	sub.s32 	%r45, 15, %r4;
	sub.s32 	%r21, 19, %r4;
	setp.lt.u32 	%p2, %r20, 128;
	selp.b32 	%r6, 18, %r21, %p2;
	setp.ge.s32 	%p3, %r45, %r6;
	mov.b64 	%rd70, 0;
	@%p3 bra 	$L__BB1_4;
	add.s32 	%r23, %r6, %r4;
	neg.s32 	%r43, %r23;
	or.b64  	%rd3, %rd2, -9223372036854775808;
	mov.b64 	%rd70, 0;
	mov.b32 	%r42, 0;
	mov.u64 	%rd25, __cudart_i2opi_d;
	mov.u32 	%r44, %r45;
$L__BB1_3:
	.pragma "nounroll";
	mul.wide.s32 	%rd22, %r42, 8;
	add.s64 	%rd23, %rd1, %rd22;
	mul.wide.s32 	%rd24, %r44, 8;
	add.s64 	%rd26, %rd25, %rd24;
	ld.global.nc.u64 	%rd27, [%rd26];
	{
	.reg .u32 %r0, %r1, %r2, %r3, %alo, %ahi, %blo, %bhi, %clo, %chi;
	mov.b64 	{%alo,%ahi}, %rd27;
	mov.b64 	{%blo,%bhi}, %rd3;
	mov.b64 	{%clo,%chi}, %rd70;
	mad.lo.cc.u32 	%r0, %alo, %blo, %clo;
	madc.hi.cc.u32 	%r1, %alo, %blo, %chi;
	madc.hi.u32 	%r2, %alo, %bhi, 0;
	mad.lo.cc.u32 	%r1, %alo, %bhi, %r1;
	madc.hi.cc.u32 	%r2, %ahi, %blo, %r2;
	madc.hi.u32 	%r3, %ahi, %bhi, 0;
	mad.lo.cc.u32 	%r1, %ahi, %blo, %r1;
	madc.lo.cc.u32 	%r2, %ahi, %bhi, %r2;
	addc.u32 	%r3, %r3, 0;
	mov.b64 	%rd28, {%r0,%r1};
	mov.b64 	%rd70, {%r2,%r3};
	}
	st.local.u64 	[%rd23], %rd28;
	add.s32 	%r44, %r44, 1;
	add.s32 	%r43, %r43, 1;
	add.s32 	%r42, %r42, 1;
	setp.ne.s32 	%p4, %r43, -15;
	mov.u32 	%r45, %r6;
	@%p4 bra 	$L__BB1_3;
$L__BB1_4:
	cvt.s64.s32 	%rd29, %r45;
	cvt.u64.u32 	%rd30, %r4;
	add.s64 	%rd31, %rd30, %rd29;
	shl.b64 	%rd32, %rd31, 3;
	add.s64 	%rd33, %rd1, %rd32;
	st.local.u64 	[%rd33+-120], %rd70;
	and.b32  	%r15, %r2, 63;
	ld.local.u64 	%rd72, [%rd1+16];
	ld.local.u64 	%rd71, [%rd1+24];
	setp.eq.s32 	%p5, %r15, 0;
	@%p5 bra 	$L__BB1_6;
	shl.b64 	%rd34, %rd71, %r15;
	shr.u64 	%rd35, %rd72, 1;
	xor.b32  	%r24, %r15, 63;
	shr.u64 	%rd36, %rd35, %r24;
	or.b64  	%rd71, %rd34, %rd36;
	ld.local.u64 	%rd37, [%rd1+8];
	shl.b64 	%rd38, %rd72, %r15;
	shr.u64 	%rd39, %rd37, 1;
	shr.u64 	%rd40, %rd39, %r24;
	or.b64  	%rd72, %rd38, %rd40;
$L__BB1_6:
	and.b32  	%r25, %r1, -2147483648;
	shr.u64 	%rd41, %rd71, 62;
	cvt.u32.u64 	%r26, %rd41;
	mov.b64 	{%r27, %r28}, %rd71;
	mov.b64 	{%r29, %r30}, %rd72;
	shf.l.wrap.b32 	%r31, %r30, %r27, 2;
	shf.l.wrap.b32 	%r32, %r27, %r28, 2;
	mov.b64 	%rd42, {%r31, %r32};
	shl.b64 	%rd43, %rd72, 2;
	shr.u64 	%rd44, %rd42, 63;
	cvt.u32.u64 	%r33, %rd44;
	add.s32 	%r34, %r33, %r26;
	setp.eq.s32 	%p6, %r25, 0;
	neg.s32 	%r35, %r34;
	selp.b32 	%r46, %r34, %r35, %p6;
	setp.gt.s64 	%p7, %rd42, -1;
	mov.b64 	%rd45, 0;
	{
	.reg .u32 %r0, %r1, %r2, %r3, %a0, %a1, %a2, %a3, %b0, %b1, %b2, %b3;
	mov.b64 	{%a0,%a1}, %rd45;
	mov.b64 	{%a2,%a3}, %rd45;
	mov.b64 	{%b0,%b1}, %rd43;
	mov.b64 	{%b2,%b3}, %rd42;
	sub.cc.u32 	%r0, %a0, %b0;
	subc.cc.u32 	%r1, %a1, %b1;
	subc.cc.u32 	%r2, %a2, %b2;
	subc.u32 	%r3, %a3, %b3;
	mov.b64 	%rd46, {%r0,%r1};
	mov.b64 	%rd47, {%r2,%r3};
	}
	xor.b32  	%r36, %r25, -2147483648;
	selp.b64 	%rd73, %rd42, %rd47, %p7;
	selp.b64 	%rd14, %rd43, %rd46, %p7;
	selp.b32 	%r17, %r25, %r36, %p7;
	clz.b64 	%r37, %rd73;
	cvt.u64.u32 	%rd15, %r37;
	setp.eq.s32 	%p8, %r37, 0;
	@%p8 bra 	$L__BB1_8;
	cvt.u32.u64 	%r38, %rd15;
	and.b32  	%r39, %r38, 63;
	shl.b64 	%rd48, %rd73, %r39;
	shr.u64 	%rd49, %rd14, 1;
	not.b32 	%r40, %r38;
	and.b32  	%r41, %r40, 63;
	shr.u64 	%rd50, %rd49, %r41;
	or.b64  	%rd73, %rd48, %rd50;
$L__BB1_8:
	mov.b64 	%rd51, -3958705157555305931;
	{
	.reg .u32 %r0, %r1, %r2, %r3, %alo, %ahi, %blo, %bhi;
	mov.b64 	{%alo,%ahi}, %rd73;
	mov.b64 	{%blo,%bhi}, %rd51;
	mul.lo.u32 	%r0, %alo, %blo;
	mul.hi.u32 	%r1, %alo, %blo;
	mad.lo.cc.u32 	%r1, %alo, %bhi, %r1;
	madc.hi.u32 	%r2, %alo, %bhi, 0;
	mad.lo.cc.u32 	%r1, %ahi, %blo, %r1;
	madc.hi.cc.u32 	%r2, %ahi, %blo, %r2;
	madc.hi.u32 	%r3, %ahi, %bhi, 0;
	mad.lo.cc.u32 	%r2, %ahi, %bhi, %r2;
	addc.u32 	%r3, %r3, 0;
	mov.b64 	%rd52, {%r0,%r1};
	mov.b64 	%rd53, {%r2,%r3};
	}
	setp.gt.s64 	%p9, %rd53, 0;
	{
	.reg .u32 %r0, %r1, %r2, %r3, %a0, %a1, %a2, %a3, %b0, %b1, %b2, %b3;
	mov.b64 	{%a0,%a1}, %rd52;
	mov.b64 	{%a2,%a3}, %rd53;
	mov.b64 	{%b0,%b1}, %rd52;
	mov.b64 	{%b2,%b3}, %rd53;
	add.cc.u32 	%r0, %a0, %b0;
	addc.cc.u32 	%r1, %a1, %b1;
	addc.cc.u32 	%r2, %a2, %b2;
	addc.u32 	%r3, %a3, %b3;
	mov.b64 	%rd54, {%r0,%r1};
	mov.b64 	%rd55, {%r2,%r3};
	}
	selp.b64 	%rd56, %rd55, %rd53, %p9;
	selp.s64 	%rd57, -1, 0, %p9;
	sub.s64 	%rd58, %rd57, %rd15;
	cvt.u64.u32 	%rd59, %r17;
	shl.b64 	%rd60, %rd59, 32;
	add.s64 	%rd61, %rd56, 1;
	shr.u64 	%rd62, %rd61, 10;
	add.s64 	%rd63, %rd62, 1;
	shr.u64 	%rd64, %rd63, 1;
	shl.b64 	%rd65, %rd58, 52;
	add.s64 	%rd66, %rd65, %rd64;
	add.s64 	%rd67, %rd66, 4602678819172646912;
	or.b64  	%rd68, %rd67, %rd60;
	mov.b64 	%fd4, %rd68;
$L__BB1_9:
	st.param.f64 	[func_retval0], %fd4;
	st.param.b32 	[func_retval0+8], %r46;
	ret;

}


// ===== COMPILED SASS (sm_100) =====

	.target	sm_100

	.elftype	@"ET_EXEC"


//--------------------- .note.nv.tkinfo           --------------------------
	.section	.note.nv.tkinfo,"",@"SHT_NOTE"
	.sectionflags	@"SHF_NOTE_NV_TKINFO"
	.tkinfo
        /*0018*/ 	.word	0x00000002
        /*0030*/ 	.string	""
        /*0030*/ 	.string	"ptxas"
        /*0030*/ 	.string	"Cuda compilation tools, release 13.0, V13.0.88"
        /*0030*/ 	.string	"Build cuda_13.0.r13.0/compiler.36424714_0"
        /*0030*/ 	.string	"-arch sm_100 -m 64 "



//--------------------- .note.nv.cuinfo           --------------------------
	.section	.note.nv.cuinfo,"",@"SHT_NOTE"
	.sectionflags	@"SHF_NOTE_NV_CUINFO"
        /*0018*/ 	.short	0x0002
        /*001a*/ 	.short	0x0064
        /*001c*/ 	.short	0x0082
	.zero		2


//--------------------- .nv.info                  --------------------------
	.section	.nv.info,"",@"SHT_CUDA_INFO"
	.align	4


	//----- nvinfo : EIATTR_REGCOUNT
	.align		4
        /*0000*/ 	.byte	0x04, 0x2f
        /*0002*/ 	.short	(.L_4 - .L_3)
	.align		4
.L_3:
        /*0004*/ 	.word	index@(_Z12DCT_cuda_caliPfS_i)
        /*0008*/ 	.word	0x0000001e


	//----- nvinfo : EIATTR_FRAME_SIZE
	.align		4
.L_4:
        /*000c*/ 	.byte	0x04, 0x11
        /*000e*/ 	.short	(.L_6 - .L_5)
	.align		4
.L_5:
        /*0010*/ 	.word	index@($_Z12DCT_cuda_caliPfS_i$__internal_trig_reduction_slowpathd)
        /*0014*/ 	.word	0x00000028


	//----- nvinfo : EIATTR_FRAME_SIZE
	.align		4
.L_6:
        /*0018*/ 	.byte	0x04, 0x11
        /*001a*/ 	.short	(.L_8 - .L_7)
	.align		4
.L_7:
        /*001c*/ 	.word	index@($__internal_0_$__cuda_sm20_div_rn_f64_full)
        /*0020*/ 	.word	0x00000028


	//----- nvinfo : EIATTR_FRAME_SIZE
	.align		4
.L_8:
        /*0024*/ 	.byte	0x04, 0x11
        /*0026*/ 	.short	(.L_10 - .L_9)
	.align		4
.L_9:
        /*0028*/ 	.word	index@(_Z12DCT_cuda_caliPfS_i)
        /*002c*/ 	.word	0x00000028


	//----- nvinfo : EIATTR_MIN_STACK_SIZE
	.align		4
.L_10:
        /*0030*/ 	.byte	0x04, 0x12
        /*0032*/ 	.short	(.L_12 - .L_11)
	.align		4
.L_11:
        /*0034*/ 	.word	index@(_Z12DCT_cuda_caliPfS_i)
        /*0038*/ 	.word	0x00000028
.L_12:


//--------------------- .nv.compat                --------------------------
	.section	.nv.compat,"",@"SHT_CUDA_COMPAT_INFO"
	.align	4
        /*0000*/ 	.byte	0x02, 0x09, 0x00, 0x00, 0x02, 0x02, 0x01, 0x00, 0x02, 0x05, 0x05, 0x00, 0x03, 0x07, 0x01, 0x01
        /*0010*/ 	.byte	0x02, 0x03, 0x00, 0x00, 0x02, 0x06, 0x01, 0x00, 0x04, 0x0b, 0x08, 0x00, 0x01, 0x00, 0x00, 0x00
        /*0020*/ 	.byte	0x00, 0x00, 0x00, 0x00


//--------------------- .nv.info._Z12DCT_cuda_caliPfS_i --------------------------
	.section	.nv.info._Z12DCT_cuda_caliPfS_i,"",@"SHT_CUDA_INFO"
	.sectionflags	@""
	.align	4


	//----- nvinfo : EIATTR_CUDA_API_VERSION
	.align		4
        /*0000*/ 	.byte	0x04, 0x37
        /*0002*/ 	.short	(.L_14 - .L_13)
.L_13:
        /*0004*/ 	.word	0x00000082


	//----- nvinfo : EIATTR_KPARAM_INFO
	.align		4
.L_14:
        /*0008*/ 	.byte	0x04, 0x17
        /*000a*/ 	.short	(.L_16 - .L_15)
.L_15:
        /*000c*/ 	.word	0x00000000
        /*0010*/ 	.short	0x0003
        /*0012*/ 	.short	0x0018
        /*0014*/ 	.byte	0x00, 0xf0, 0x11, 0x00


	//----- nvinfo : EIATTR_KPARAM_INFO
	.align		4
.L_16:
        /*0018*/ 	.byte	0x04, 0x17
        /*001a*/ 	.short	(.L_18 - .L_17)
.L_17:
        /*001c*/ 	.word	0x00000000
        /*0020*/ 	.short	0x0002
        /*0022*/ 	.short	0x0010
        /*0024*/ 	.byte	0x00, 0xf5, 0x21, 0x00


	//----- nvinfo : EIATTR_KPARAM_INFO
	.align		4
.L_18:
        /*0028*/ 	.byte	0x04, 0x17
        /*002a*/ 	.short	(.L_20 - .L_19)
.L_19:
        /*002c*/ 	.word	0x00000000
        /*0030*/ 	.short	0x0001
        /*0032*/ 	.short	0x0008
        /*0034*/ 	.byte	0x00, 0xf5, 0x21, 0x00


	//----- nvinfo : EIATTR_KPARAM_INFO
	.align		4
.L_20:
        /*0038*/ 	.byte	0x04, 0x17
        /*003a*/ 	.short	(.L_22 - .L_21)
.L_21:
        /*003c*/ 	.word	0x00000000
        /*0040*/ 	.short	0x0000
        /*0042*/ 	.short	0x0000
        /*0044*/ 	.byte	0x00, 0xf0, 0x11, 0x00


	//----- nvinfo : EIATTR_SPARSE_MMA_MASK
	.align		4
.L_22:
        /*0048*/ 	.byte	0x03, 0x50
        /*004a*/ 	.short	0x0000


	//----- nvinfo : EIATTR_MAXREG_COUNT
	.align		4
        /*004c*/ 	.byte	0x03, 0x1b
        /*004e*/ 	.short	0x00ff


	//----- nvinfo : EIATTR_NUM_BARRIERS
	.align		4
        /*0050*/ 	.byte	0x02, 0x4c
        /*0052*/ 	.byte	0x01
	.zero		1


	//----- nvinfo : EIATTR_MERCURY_ISA_VERSION
	.align		4
        /*0054*/ 	.byte	0x03, 0x5f
        /*0056*/ 	.short	0x0101


	//----- nvinfo : EIATTR_VRC_CTA_INIT_COUNT
	.align		4
        /*0058*/ 	.byte	0x02, 0x4a
	.zero		1
	.zero		1


	//----- nvinfo : EIATTR_EXIT_INSTR_OFFSETS
	.align		4
        /*005c*/ 	.byte	0x04, 0x1c
        /*005e*/ 	.short	(.L_24 - .L_23)


	//   ....[0]....
.L_23:
        /*0060*/ 	.word	0x00001730


	//   ....[1]....
        /*0064*/ 	.word	0x000017a0


	//----- nvinfo : EIATTR_CRS_STACK_SIZE
	.align		4
.L_24:
        /*0068*/ 	.byte	0x04, 0x1e
        /*006a*/ 	.short	(.L_26 - .L_25)
.L_25:
        /*006c*/ 	.word	0x00000000


	//----- nvinfo : EIATTR_CBANK_PARAM_SIZE
	.align		4
.L_26:
        /*0070*/ 	.byte	0x03, 0x19
        /*0072*/ 	.short	0x001c


	//----- nvinfo : EIATTR_PARAM_CBANK
	.align		4
        /*0074*/ 	.byte	0x04, 0x0a
        /*0076*/ 	.short	(.L_28 - .L_27)
	.align		4
.L_27:
        /*0078*/ 	.word	index@(.nv.constant0._Z12DCT_cuda_caliPfS_i)
        /*007c*/ 	.short	0x0380
        /*007e*/ 	.short	0x001c


	//----- nvinfo : EIATTR_SW_WAR
	.align		4
.L_28:
        /*0080*/ 	.byte	0x04, 0x36
        /*0082*/ 	.short	(.L_30 - .L_29)
.L_29:
        /*0084*/ 	.word	0x00000008
.L_30:


//--------------------- .nv.callgraph             --------------------------
	.section	.nv.callgraph,"",@"SHT_CUDA_CALLGRAPH"
	.align	4
	.sectionentsize	8
	.align		4
        /*0000*/ 	.word	0x00000000
	.align		4
        /*0004*/ 	.word	0xffffffff
	.align		4
        /*0008*/ 	.word	0x00000000
	.align		4
        /*000c*/ 	.word	0xfffffffe
	.align		4
        /*0010*/ 	.word	0x00000000
	.align		4
        /*0014*/ 	.word	0xfffffffd
	.align		4
        /*0018*/ 	.word	0x00000000
	.align		4
        /*001c*/ 	.word	0xfffffffc


//--------------------- .nv.constant3             --------------------------
	.section	.nv.constant3,"a",@progbits
	.align	4
.nv.constant3:
	.type		device_temp,@object
	.size		device_temp,(.L_0 - device_temp)
device_temp:
	.zero		4
.L_0:


//--------------------- .nv.constant4             --------------------------
	.section	.nv.constant4,"a",@progbits
	.align	8
	.align		8
.nv.constant4:
        /*0000*/ 	.dword	__cudart_i2opi_d
	.align		8
        /*0008*/ 	.dword	__cudart_sin_cos_coeffs


//--------------------- .text._Z12DCT_cuda_caliPfS_i --------------------------
	.section	.text._Z12DCT_cuda_caliPfS_i,"ax",@progbits
	.align	128
        .global         _Z12DCT_cuda_caliPfS_i
        .type           _Z12DCT_cuda_caliPfS_i,@function
        .size           _Z12DCT_cuda_caliPfS_i,(.L_x_30 - _Z12DCT_cuda_caliPfS_i)
        .other          _Z12DCT_cuda_caliPfS_i,@"STO_CUDA_ENTRY STV_DEFAULT"
_Z12DCT_cuda_caliPfS_i:
.text._Z12DCT_cuda_caliPfS_i:
[----:B------:R-:W0:Y:S01]  /*0000*/  LDC R1, c[0x0][0x37c] ;  /* 0x0000df00ff017b82 */ /* 0x000e220000000800 */
[----:B------:R-:W1:Y:S01]  /*0010*/  LDCU UR7, c[0x0][0x380] ;  /* 0x00007000ff0777ac */ /* 0x000e620008000800 */
[----:B------:R-:W2:Y:S01]  /*0020*/  S2R R2, SR_TID.X ;  /* 0x0000000000027919 */ /* 0x000ea20000002100 */
[----:B------:R-:W-:Y:S01]  /*0030*/  IMAD.MOV.U32 R8, RZ, RZ, 0x1 ;  /* 0x00000001ff087424 */ /* 0x000fe200078e00ff */
[----:B------:R-:W-:Y:S01]  /*0040*/  BSSY.RECONVERGENT B0, `(.L_x_0) ;  /* 0x0000025000007945 */ /* 0x000fe20003800200 */
[----:B------:R-:W-:Y:S01]  /*0050*/  UMOV UR5, 0x400921fb ;  /* 0x400921fb00057882 */ /* 0x000fe20000000000 */
[----:B------:R-:W2:Y:S01]  /*0060*/  S2R R3, SR_TID.Y ;  /* 0x0000000000037919 */ /* 0x000ea20000002200 */
[----:B------:R-:W3:Y:S01]  /*0070*/  LDCU UR6, c[0x0][0x398] ;  /* 0x00007300ff0677ac */ /* 0x000ee20008000800 */
[----:B0-----:R-:W-:Y:S01]  /*0080*/  VIADD R1, R1, 0xffffffd8 ;  /* 0xffffffd801017836 */ /* 0x001fe20000000000 */
[----:B-1----:R-:W-:-:S09]  /*0090*/  USHF.L.U32 UR4, UR7, 0x1, URZ ;  /* 0x0000000107047899 */ /* 0x002fd200080006ff */
[----:B------:R-:W0:Y:S01]  /*00a0*/  I2F.F64 R6, UR4 ;  /* 0x0000000400067d12 */ /* 0x000e220008201c00 */
[----:B------:R-:W-:Y:S01]  /*00b0*/  UMOV UR4, 0x54442d18 ;  /* 0x54442d1800047882 */ /* 0x000fe20000000000 */
[----:B--2---:R-:W-:-:S04]  /*00c0*/  IMAD R0, R2, R3, RZ ;  /* 0x0000000302007224 */ /* 0x004fc800078e02ff */
[----:B------:R-:W-:Y:S02]  /*00d0*/  IMAD R0, R0, 0x2, R3 ;  /* 0x0000000200007824 */ /* 0x000fe400078e0203 */
[----:B0-----:R-:W0:Y:S02]  /*00e0*/  MUFU.RCP64H R9, R7 ;  /* 0x0000000700097308 */ /* 0x001e240000001800 */
[----:B0-----:R-:W-:-:S08]  /*00f0*/  DFMA R4, -R6, R8, 1 ;  /* 0x3ff000000604742b */ /* 0x001fd00000000108 */
[----:B------:R-:W-:Y:S02]  /*0100*/  DFMA R10, R4, R4, R4 ;  /* 0x00000004040a722b */ /* 0x000fe40000000004 */
[----:B------:R-:W0:Y:S06]  /*0110*/  I2F.F64.U32 R4, R0 ;  /* 0x0000000000047312 */ /* 0x000e2c0000201800 */
[----:B------:R-:W-:-:S08]  /*0120*/  DFMA R10, R8, R10, R8 ;  /* 0x0000000a080a722b */ /* 0x000fd00000000008 */
[----:B------:R-:W-:Y:S02]  /*0130*/  DFMA R12, -R6, R10, 1 ;  /* 0x3ff00000060c742b */ /* 0x000fe4000000010a */
[----:B0-----:R-:W-:Y:S01]  /*0140*/  DMUL R8, R4, UR4 ;  /* 0x0000000404087c28 */ /* 0x001fe20008000000 */
[----:B------:R-:W-:Y:S05]  /*0150*/  S2UR UR4, SR_CTAID.X ;  /* 0x00000000000479c3 */ /* 0x000fea0000002500 */
[----:B------:R-:W-:-:S03]  /*0160*/  DFMA R12, R10, R12, R10 ;  /* 0x0000000c0a0c722b */ /* 0x000fc6000000000a */
[----:B------:R-:W3:Y:S01]  /*0170*/  S2UR UR5, SR_CTAID.Y ;  /* 0x00000000000579c3 */ /* 0x000ee20000002600 */
[----:B------:R-:W-:-:S04]  /*0180*/  FSETP.GEU.AND P1, PT, |R9|, 6.5827683646048100446e-37, PT ;  /* 0x036000000900780b */ /* 0x000fc80003f2e200 */
[----:B------:R-:W-:-:S08]  /*0190*/  DMUL R4, R8, R12 ;  /* 0x0000000c08047228 */ /* 0x000fd00000000000 */
[----:B------:R-:W-:-:S08]  /*01a0*/  DFMA R10, -R6, R4, R8 ;  /* 0x00000004060a722b */ /* 0x000fd00000000108 */
[----:B------:R-:W-:Y:S01]  /*01b0*/  DFMA R4, R12, R10, R4 ;  /* 0x0000000a0c04722b */ /* 0x000fe20000000004 */
[----:B---3--:R-:W-:-:S04]  /*01c0*/  UIMAD UR4, UR4, UR6, UR5 ;  /* 0x00000006040472a4 */ /* 0x008fc8000f8e0205 */
[----:B------:R-:W-:-:S05]  /*01d0*/  UIMAD UR4, UR4, UR7, URZ ;  /* 0x00000007040472a4 */ /* 0x000fca000f8e02ff */
[----:B------:R-:W-:-:S05]  /*01e0*/  FFMA R0, RZ, R7, R5 ;  /* 0x00000007ff007223 */ /* 0x000fca0000000005 */
[----:B------:R-:W-:-:S13]  /*01f0*/  FSETP.GT.AND P0, PT, |R0|, 1.469367938527859385e-39, PT ;  /* 0x001000000000780b */ /* 0x000fda0003f04200 */
[----:B------:R-:W-:Y:S05]  /*0200*/  @P0 BRA P1, `(.L_x_1) ;  /* 0x0000000000200947 */ /* 0x000fea0000800000 */
[----:B------:R-:W-:Y:S01]  /*0210*/  IMAD.MOV.U32 R5, RZ, RZ, R8 ;  /* 0x000000ffff057224 */ /* 0x000fe200078e0008 */
[----:B------:R-:W-:Y:S01]  /*0220*/  MOV R16, R9 ;  /* 0x0000000900107202 */ /* 0x000fe20000000f00 */
[----:B------:R-:W-:Y:S01]  /*0230*/  IMAD.MOV.U32 R8, RZ, RZ, R6 ;  /* 0x000000ffff087224 */ /* 0x000fe200078e0006 */
[----:B------:R-:W-:Y:S01]  /*0240*/  MOV R0, 0x270 ;  /* 0x0000027000007802 */ /* 0x000fe20000000f00 */
[----:B------:R-:W-:-:S07]  /*0250*/  IMAD.MOV.U32 R9, RZ, RZ, R7 ;  /* 0x000000ffff097224 */ /* 0x000fce00078e0007 */
[----:B------:R-:W-:Y:S05]  /*0260*/  CALL.REL.NOINC `($__internal_0_$__cuda_sm20_div_rn_f64_full) ;  /* 0x0000001400507944 */ /* 0x000fea0003c00000 */
[----:B------:R-:W-:Y:S02]  /*0270*/  IMAD.MOV.U32 R4, RZ, RZ, R18 ;  /* 0x000000ffff047224 */ /* 0x000fe400078e0012 */
[----:B------:R-:W-:-:S07]  /*0280*/  IMAD.MOV.U32 R5, RZ, RZ, R19 ;  /* 0x000000ffff057224 */ /* 0x000fce00078e0013 */
.L_x_1:
[----:B------:R-:W-:Y:S05]  /*0290*/  BSYNC.RECONVERGENT B0 ;  /* 0x0000000000007941 */ /* 0x000fea0003800200 */
.L_x_0:
[----:B------:R-:W-:Y:S01]  /*02a0*/  DSETP.NEU.AND P0, PT, |R4|, +INF , PT ;  /* 0x7ff000000400742a */ /* 0x000fe20003f0d200 */
[----:B------:R-:W0:Y:S01]  /*02b0*/  LDCU.64 UR12, c[0x0][0x358] ;  /* 0x00006b00ff0c77ac */ /* 0x000e220008000a00 */
[----:B------:R-:W-:-:S12]  /*02c0*/  BSSY.RECONVERGENT B1, `(.L_x_2) ;  /* 0x000001a000017945 */ /* 0x000fd80003800200 */
[----:B------:R-:W-:Y:S01]  /*02d0*/  @!P0 DMUL R16, RZ, R4 ;  /* 0x00000004ff108228 */ /* 0x000fe20000000000 */
[----:B------:R-:W-:Y:S01]  /*02e0*/  @!P0 MOV R0, 0x1 ;  /* 0x0000000100008802 */ /* 0x000fe20000000f00 */
[----:B------:R-:W-:Y:S09]  /*02f0*/  @!P0 BRA `(.L_x_3) ;  /* 0x0000000000588947 */ /* 0x000ff20003800000 */
[----:B------:R-:W-:Y:S01]  /*0300*/  UMOV UR6, 0x6dc9c883 ;  /* 0x6dc9c88300067882 */ /* 0x000fe20000000000 */
[----:B------:R-:W-:Y:S01]  /*0310*/  UMOV UR7, 0x3fe45f30 ;  /* 0x3fe45f3000077882 */ /* 0x000fe20000000000 */
[C---:B------:R-:W-:Y:S01]  /*0320*/  DSETP.GE.AND P0, PT, |R4|.reuse, 2.14748364800000000000e+09, PT ;  /* 0x41e000000400742a */ /* 0x040fe20003f06200 */
[----:B------:R-:W-:Y:S01]  /*0330*/  BSSY.RECONVERGENT B0, `(.L_x_4) ;  /* 0x0000011000007945 */ /* 0x000fe20003800200 */
[----:B------:R-:W-:Y:S01]  /*0340*/  DMUL R6, R4, UR6 ;  /* 0x0000000604067c28 */ /* 0x000fe20008000000 */
[----:B------:R-:W-:Y:S01]  /*0350*/  UMOV UR6, 0x54442d18 ;  /* 0x54442d1800067882 */ /* 0x000fe20000000000 */
[----:B------:R-:W-:-:S04]  /*0360*/  UMOV UR7, 0x3ff921fb ;  /* 0x3ff921fb00077882 */ /* 0x000fc80000000000 */
[----:B------:R-:W1:Y:S08]  /*0370*/  F2I.F64 R0, R6 ;  /* 0x0000000600007311 */ /* 0x000e700000301100 */
[----:B-1----:R-:W1:Y:S02]  /*0380*/  I2F.F64 R16, R0 ;  /* 0x0000000000107312 */ /* 0x002e640000201c00 */
[----:B-1----:R-:W-:Y:S01]  /*0390*/  DFMA R8, R16, -UR6, R4 ;  /* 0x8000000610087c2b */ /* 0x002fe20008000004 */
[----:B------:R-:W-:Y:S01]  /*03a0*/  UMOV UR6, 0x33145c00 ;  /* 0x33145c0000067882 */ /* 0x000fe20000000000 */
[----:B------:R-:W-:-:S06]  /*03b0*/  UMOV UR7, 0x3c91a626 ;  /* 0x3c91a62600077882 */ /* 0x000fcc0000000000 */
[----:B------:R-:W-:Y:S01]  /*03c0*/  DFMA R8, R16, -UR6, R8 ;  /* 0x8000000610087c2b */ /* 0x000fe20008000008 */
[----:B------:R-:W-:Y:S01]  /*03d0*/  UMOV UR6, 0x252049c0 ;  /* 0x252049c000067882 */ /* 0x000fe20000000000 */
[----:B------:R-:W-:-:S06]  /*03e0*/  UMOV UR7, 0x397b839a ;  /* 0x397b839a00077882 */ /* 0x000fcc0000000000 */
[----:B------:R-:W-:Y:S01]  /*03f0*/  DFMA R16, R16, -UR6, R8 ;  /* 0x8000000610107c2b */ /* 0x000fe20008000008 */
[----:B------:R-:W-:Y:S10]  /*0400*/  @!P0 BRA `(.L_x_5) ;  /* 0x00000000000c8947 */ /* 0x000ff40003800000 */
[----:B------:R-:W-:Y:S01]  /*0410*/  IMAD.MOV.U32 R14, RZ, RZ, R5 ;  /* 0x000000ffff0e7224 */ /* 0x000fe200078e0005 */
[----:B------:R-:W-:-:S07]  /*0420*/  MOV R12, 0x440 ;  /* 0x00000440000c7802 */ /* 0x000fce0000000f00 */
[----:B0-----:R-:W-:Y:S05]  /*0430*/  CALL.REL.NOINC `($_Z12DCT_cuda_caliPfS_i$__internal_trig_reduction_slowpathd) ;  /* 0x0000001800507944 */ /* 0x001fea0003c00000 */
.L_x_5:
[----:B0-----:R-:W-:Y:S05]  /*0440*/  BSYNC.RECONVERGENT B0 ;  /* 0x0000000000007941 */ /* 0x001fea0003800200 */
.L_x_4:
[----:B------:R-:W-:-:S07]  /*0450*/  VIADD R0, R0, 0x1 ;  /* 0x0000000100007836 */ /* 0x000fce0000000000 */
.L_x_3:
[----:B0-----:R-:W-:Y:S05]  /*0460*/  BSYNC.RECONVERGENT B1 ;  /* 0x0000000000017941 */ /* 0x001fea0003800200 */
.L_x_2:
[----:B------:R-:W0:Y:S01]  /*0470*/  LDCU.64 UR6, c[0x4][0x8] ;  /* 0x01000100ff0677ac */ /* 0x000e220008000a00 */
[C---:B------:R-:W-:Y:S01]  /*0480*/  IMAD.SHL.U32 R4, R0.reuse, 0x40, RZ ;  /* 0x0000004000047824 */ /* 0x040fe200078e00ff */
[----:B------:R-:W-:Y:S01]  /*0490*/  LOP3.LUT R18, R0, 0x1, RZ, 0xc0, !PT ;  /* 0x0000000100127812 */ /* 0x000fe200078ec0ff */
[----:B------:R-:W-:Y:S01]  /*04a0*/  IMAD.MOV.U32 R23, RZ, RZ, 0x3da8ff83 ;  /* 0x3da8ff83ff177424 */ /* 0x000fe200078e00ff */
[----:B------:R-:W-:Y:S01]  /*04b0*/  MOV R22, 0x20fd8164 ;  /* 0x20fd816400167802 */ /* 0x000fe20000000f00 */
[----:B------:R-:W-:Y:S01]  /*04c0*/  UMOV UR5, 0x400 ;  /* 0x0000040000057882 */ /* 0x000fe20000000000 */
[----:B------:R-:W-:Y:S01]  /*04d0*/  LOP3.LUT R4, R4, 0x40, RZ, 0xc0, !PT ;  /* 0x0000004004047812 */ /* 0x000fe200078ec0ff */
[----:B------:R-:W1:Y:S03]  /*04e0*/  LDCU UR8, c[0x0][0x380] ;  /* 0x00007000ff0877ac */ /* 0x000e660008000800 */
[----:B0-----:R-:W-:-:S05]  /*04f0*/  IADD3 R20, P0, PT, R4, UR6, RZ ;  /* 0x0000000604147c10 */ /* 0x001fca000ff1e0ff */
[----:B------:R-:W-:-:S05]  /*0500*/  IMAD.X R21, RZ, RZ, UR7, P0 ;  /* 0x00000007ff157e24 */ /* 0x000fca00080e06ff */
[----:B------:R-:W2:Y:S04]  /*0510*/  LDG.E.128.CONSTANT R4, desc[UR12][R20.64] ;  /* 0x0000000c14047981 */ /* 0x000ea8000c1e9d00 */
[----:B------:R-:W3:Y:S04]  /*0520*/  LDG.E.128.CONSTANT R8, desc[UR12][R20.64+0x10] ;  /* 0x0000100c14087981 */ /* 0x000ee8000c1e9d00 */
[----:B------:R-:W4:Y:S01]  /*0530*/  LDG.E.128.CONSTANT R12, desc[UR12][R20.64+0x20] ;  /* 0x0000200c140c7981 */ /* 0x000f22000c1e9d00 */
[----:B------:R-:W-:Y:S01]  /*0540*/  ISETP.NE.U32.AND P0, PT, R18, 0x1, PT ;  /* 0x000000011200780c */ /* 0x000fe20003f05070 */
[----:B------:R-:W-:Y:S01]  /*0550*/  DMUL R18, R16, R16 ;  /* 0x0000001010127228 */ /* 0x000fe20000000000 */
[----:B------:R-:W0:Y:S01]  /*0560*/  S2UR UR6, SR_CgaCtaId ;  /* 0x00000000000679c3 */ /* 0x000e220000008800 */
[----:B-1----:R-:W-:Y:S01]  /*0570*/  UISETP.GE.AND UP0, UPT, UR8, 0x1, UPT ;  /* 0x000000010800788c */ /* 0x002fe2000bf06270 */
[----:B------:R-:W-:-:S02]  /*0580*/  FSEL R22, R22, -8.06006814911005101289e+34, !P0 ;  /* 0xf9785eba16167808 */ /* 0x000fc40004000000 */
[----:B------:R-:W-:Y:S01]  /*0590*/  FSEL R23, -R23, 0.11223486810922622681, !P0 ;  /* 0x3de5db6517177808 */ /* 0x000fe20004000100 */
[----:B0-----:R-:W-:-:S05]  /*05a0*/  ULEA UR5, UR6, UR5, 0x18 ;  /* 0x0000000506057291 */ /* 0x001fca000f8ec0ff */
[----:B--2---:R-:W-:-:S08]  /*05b0*/  DFMA R4, R18, R22, R4 ;  /* 0x000000161204722b */ /* 0x004fd00000000004 */
[----:B------:R-:W-:-:S08]  /*05c0*/  DFMA R4, R18, R4, R6 ;  /* 0x000000041204722b */ /* 0x000fd00000000006 */
[C---:B---3--:R-:W-:Y:S01]  /*05d0*/  DFMA R4, R18.reuse, R4, R8 ;  /* 0x000000041204722b */ /* 0x048fe20000000008 */
[----:B------:R-:W0:Y:S07]  /*05e0*/  LDC R9, c[0x0][0x398] ;  /* 0x0000e600ff097b82 */ /* 0x000e2e0000000800 */
[----:B------:R-:W-:-:S08]  /*05f0*/  DFMA R4, R18, R4, R10 ;  /* 0x000000041204722b */ /* 0x000fd0000000000a */
[----:B----4-:R-:W-:Y:S01]  /*0600*/  DFMA R4, R18, R4, R12 ;  /* 0x000000041204722b */ /* 0x010fe2000000000c */
[----:B------:R-:W-:-:S07]  /*0610*/  CS2R R12, SRZ ;  /* 0x00000000000c7805 */ /* 0x000fce000001ff00 */
[----:B------:R-:W-:Y:S01]  /*0620*/  DFMA R4, R18, R4, R14 ;  /* 0x000000041204722b */ /* 0x000fe2000000000e */
[----:B------:R-:W1:Y:S07]  /*0630*/  LDC.64 R14, c[0x0][0x390] ;  /* 0x0000e400ff0e7b82 */ /* 0x000e6e0000000a00 */
[----:B------:R-:W-:Y:S02]  /*0640*/  DFMA R16, R4, R16, R16 ;  /* 0x000000100410722b */ /* 0x000fe40000000010 */
[----:B------:R-:W-:-:S10]  /*0650*/  DFMA R4, R18, R4, 1 ;  /* 0x3ff000001204742b */ /* 0x000fd40000000004 */
[----:B------:R-:W-:Y:S02]  /*0660*/  FSEL R6, R4, R16, !P0 ;  /* 0x0000001004067208 */ /* 0x000fe40004000000 */
[----:B------:R-:W-:Y:S02]  /*0670*/  FSEL R7, R5, R17, !P0 ;  /* 0x0000001105077208 */ /* 0x000fe40004000000 */
[----:B------:R-:W-:-:S04]  /*0680*/  LOP3.LUT P0, RZ, R0, 0x2, RZ, 0xc0, !PT ;  /* 0x0000000200ff7812 */ /* 0x000fc8000780c0ff */
[----:B------:R-:W-:-:S10]  /*0690*/  DADD R4, RZ, -R6 ;  /* 0x00000000ff047229 */ /* 0x000fd40000000806 */
[----:B------:R-:W-:Y:S01]  /*06a0*/  FSEL R6, R6, R4, !P0 ;  /* 0x0000000406067208 */ /* 0x000fe20004000000 */
[C---:B0-----:R-:W-:Y:S01]  /*06b0*/  IMAD R4, R2.reuse, R9, UR4 ;  /* 0x0000000402047e24 */ /* 0x041fe2000f8e0209 */
[----:B------:R-:W-:Y:S02]  /*06c0*/  FSEL R7, R7, R5, !P0 ;  /* 0x0000000507077208 */ /* 0x000fe40004000000 */
[----:B------:R-:W-:Y:S01]  /*06d0*/  LEA R5, R2, UR5, 0x5 ;  /* 0x0000000502057c11 */ /* 0x000fe2000f8e28ff */
[----:B------:R-:W-:Y:S01]  /*06e0*/  IMAD.IADD R11, R4, 0x1, R3 ;  /* 0x00000001040b7824 */ /* 0x000fe200078e0203 */
[----:B------:R-:W0:Y:S03]  /*06f0*/  F2F.F32.F64 R6, R6 ;  /* 0x0000000600067310 */ /* 0x000e260000301000 */
[----:B------:R-:W-:Y:S02]  /*0700*/  IMAD R9, R3, 0x4, R5 ;  /* 0x0000000403097824 */ /* 0x000fe400078e0205 */
[----:B-1----:R-:W-:-:S03]  /*0710*/  IMAD.WIDE R14, R11, 0x4, R14 ;  /* 0x000000040b0e7825 */ /* 0x002fc600078e020e */
[----:B0-----:R0:W-:Y:S01]  /*0720*/  STS [R9], R6 ;  /* 0x0000000609007388 */ /* 0x0011e20000000800 */
[----:B------:R-:W-:Y:S06]  /*0730*/  BAR.SYNC.DEFER_BLOCKING 0x0 ;  /* 0x0000000000007b1d */ /* 0x000fec0000010000 */
[----:B------:R0:W-:Y:S01]  /*0740*/  STG.E desc[UR12][R14.64], RZ ;  /* 0x000000ff0e007986 */ /* 0x0001e2000c10190c */
[----:B------:R-:W-:Y:S05]  /*0750*/  BRA.U !UP0, `(.L_x_6) ;  /* 0x0000000d08687547 */ /* 0x000fea000b800000 */
[----:B------:R-:W-:Y:S01]  /*0760*/  LEA R0, R3, UR5, 0x2 ;  /* 0x0000000503007c11 */ /* 0x000fe2000f8e10ff */
[----:B------:R-:W-:Y:S01]  /*0770*/  ULOP3.LUT UR11, UR8, 0x7ffffff0, URZ, 0xc0, !UPT ;  /* 0x7ffffff0080b7892 */ /* 0x000fe2000f8ec0ff */
[----:B------:R-:W-:Y:S01]  /*0780*/  IMAD R5, R2, -0x1c, R5 ;  /* 0xffffffe402057824 */ /* 0x000fe200078e0205 */
[----:B------:R-:W-:Y:S01]  /*0790*/  MOV R13, RZ ;  /* 0x000000ff000d7202 */ /* 0x000fe20000000f00 */
[----:B------:R-:W-:Y:S01]  /*07a0*/  IMAD.MOV.U32 R10, RZ, RZ, RZ ;  /* 0x000000ffff0a7224 */ /* 0x000fe200078e00ff */
[----:B------:R-:W-:Y:S01]  /*07b0*/  ULOP3.LUT UR9, UR8, 0xf, URZ, 0xc0, !UPT ;  /* 0x0000000f08097892 */ /* 0x000fe2000f8ec0ff */
[----:B------:R-:W-:Y:S01]  /*07c0*/  VIADD R11, R0, 0x100 ;  /* 0x00000100000b7836 */ /* 0x000fe20000000000 */
[----:B------:R-:W-:Y:S02]  /*07d0*/  ULOP3.LUT UR10, UR8, 0x7, URZ, 0xc0, !UPT ;  /* 0x00000007080a7892 */ /* 0x000fe4000f8ec0ff */
[----:B------:R-:W-:Y:S02]  /*07e0*/  ULOP3.LUT UR6, UR8, 0x3, URZ, 0xc0, !UPT ;  /* 0x0000000308067892 */ /* 0x000fe4000f8ec0ff */
[----:B------:R-:W-:-:S12]  /*07f0*/  UIADD3 UR7, UPT, UPT, -UR11, URZ, URZ ;  /* 0x000000ff0b077290 */ /* 0x000fd8000fffe1ff */
.L_x_12:
[----:B------:R-:W-:Y:S01]  /*0800*/  IMAD R12, R10, 0x20, R5 ;  /* 0x000000200a0c7824 */ /* 0x000fe200078e0205 */
[----:B-1----:R-:W1:Y:S01]  /*0810*/  LDC R7, c[0x0][0x398] ;  /* 0x0000e600ff077b82 */ /* 0x002e620000000800 */
[----:B--2---:R-:W2:Y:S01]  /*0820*/  LDCU UR8, c[0x0][0x380] ;  /* 0x00007000ff0877ac */ /* 0x004ea20008000800 */
[----:B0-----:R-:W-:-:S03]  /*0830*/  IMAD.MOV.U32 R9, RZ, RZ, RZ ;  /* 0x000000ffff097224 */ /* 0x001fc600078e00ff */
[----:B------:R-:W0:Y:S01]  /*0840*/  LDS R12, [R12] ;  /* 0x000000000c0c7984 */ /* 0x000e220000000800 */
[----:B--2---:R-:W-:Y:S01]  /*0850*/  UISETP.GE.U32.AND UP0, UPT, UR8, 0x10, UPT ;  /* 0x000000100800788c */ /* 0x004fe2000bf06070 */
[C---:B-1----:R-:W-:Y:S02]  /*0860*/  IMAD R16, R10.reuse, R7, UR4 ;  /* 0x000000040a107e24 */ /* 0x042fe4000f8e0207 */
[----:B------:R-:W-:-:S05]  /*0870*/  VIADD R10, R10, 0x1 ;  /* 0x000000010a0a7836 */ /* 0x000fca0000000000 */
[----:B------:R-:W-:Y:S01]  /*0880*/  ISETP.NE.AND P0, PT, R10, UR8, PT ;  /* 0x000000080a007c0c */ /* 0x000fe2000bf05270 */
[----:B0--34-:R-:W-:-:S12]  /*0890*/  BRA.U !UP0, `(.L_x_7) ;  /* 0x00000005086c7547 */ /* 0x019fd8000b800000 */
[----:B------:R-:W0:Y:S01]  /*08a0*/  LDC.64 R6, c[0x0][0x388] ;  /* 0x0000e200ff067b82 */ /* 0x000e220000000a00 */
[----:B------:R-:W-:Y:S01]  /*08b0*/  MOV R18, R11 ;  /* 0x0000000b00127202 */ /* 0x000fe20000000f00 */
[----:B------:R-:W-:Y:S01]  /*08c0*/  IMAD.MOV.U32 R17, RZ, RZ, R16 ;  /* 0x000000ffff117224 */ /* 0x000fe200078e0010 */
[----:B------:R-:W-:-:S06]  /*08d0*/  UMOV UR5, UR7 ;  /* 0x0000000700057c82 */ /* 0x000fcc0008000000 */
.L_x_8:
[----:B0-----:R-:W-:Y:S01]  /*08e0*/  IMAD.WIDE R8, R17, 0x4, R6 ;  /* 0x0000000411087825 */ /* 0x001fe200078e0206 */
[----:B------:R-:W0:Y:S04]  /*08f0*/  LDS R21, [R18+-0x100] ;  /* 0xffff000012157984 */ /* 0x000e280000000800 */
[----:B--2---:R-:W2:Y:S04]  /*0900*/  LDG.E R19, desc[UR12][R8.64] ;  /* 0x0000000c08137981 */ /* 0x004ea8000c1e1900 */
[----:B------:R-:W-:Y:S01]  /*0910*/  LDS R22, [R18+-0xc0] ;  /* 0xffff400012167984 */ /* 0x000fe20000000800 */
[----:B--2---:R-:W-:-:S03]  /*0920*/  FMUL R20, R12, R19 ;  /* 0x000000130c147220 */ /* 0x004fc60000400000 */
[----:B------:R-:W1:Y:S01]  /*0930*/  LDS R19, [R18+-0xe0] ;  /* 0xffff200012137984 */ /* 0x000e620000000800 */
[----:B0-----:R-:W-:-:S05]  /*0940*/  FFMA R21, R20, R21, R13 ;  /* 0x0000001514157223 */ /* 0x001fca000000000d */
[----:B------:R0:W-:Y:S04]  /*0950*/  STG.E desc[UR12][R14.64], R21 ;  /* 0x000000150e007986 */ /* 0x0001e8000c10190c */
[----:B------:R-:W2:Y:S02]  /*0960*/  LDG.E R13, desc[UR12][R8.64+0x4] ;  /* 0x0000040c080d7981 */ /* 0x000ea4000c1e1900 */
[----:B--2---:R-:W-:-:S04]  /*0970*/  FMUL R20, R12, R13 ;  /* 0x0000000d0c147220 */ /* 0x004fc80000400000 */
[----:B-1----:R-:W-:-:S05]  /*0980*/  FFMA R19, R20, R19, R21 ;  /* 0x0000001314137223 */ /* 0x002fca0000000015 */
[----:B------:R-:W-:Y:S04]  /*0990*/  STG.E desc[UR12][R14.64], R19 ;  /* 0x000000130e007986 */ /* 0x000fe8000c10190c */
[----:B------:R-:W2:Y:S02]  /*09a0*/  LDG.E R13, desc[UR12][R8.64+0x8] ;  /* 0x0000080c080d7981 */ /* 0x000ea4000c1e1900 */
[----:B--2---:R-:W-:-:S04]  /*09b0*/  FMUL R20, R12, R13 ;  /* 0x0000000d0c147220 */ /* 0x004fc80000400000 */
[----:B------:R-:W-:Y:S02]  /*09c0*/  FFMA R13, R20, R22, R19 ;  /* 0x00000016140d7223 */ /* 0x000fe40000000013 */
[----:B------:R-:W1:Y:S04]  /*09d0*/  LDS R22, [R18+-0xa0] ;  /* 0xffff600012167984 */ /* 0x000e680000000800 */
[----:B------:R-:W-:Y:S04]  /*09e0*/  STG.E desc[UR12][R14.64], R13 ;  /* 0x0000000d0e007986 */ /* 0x000fe8000c10190c */
[----:B0-----:R-:W2:Y:S02]  /*09f0*/  LDG.E R21, desc[UR12][R8.64+0xc] ;  /* 0x00000c0c08157981 */ /* 0x001ea4000c1e1900 */
[----:B--2---:R-:W-:-:S04]  /*0a00*/  FMUL R20, R12, R21 ;  /* 0x000000150c147220 */ /* 0x004fc80000400000 */
[----:B-1----:R-:W-:Y:S02]  /*0a10*/  FFMA R21, R20, R22, R13 ;  /* 0x0000001614157223 */ /* 0x002fe4000000000d */
[----:B------:R-:W0:Y:S04]  /*0a20*/  LDS R22, [R18+-0x80] ;  /* 0xffff800012167984 */ /* 0x000e280000000800 */
[----:B------:R-:W-:Y:S04]  /*0a30*/  STG.E desc[UR12][R14.64], R21 ;  /* 0x000000150e007986 */ /* 0x000fe8000c10190c */
[----:B------:R-:W2:Y:S02]  /*0a40*/  LDG.E R19, desc[UR12][R8.64+0x10] ;  /* 0x0000100c08137981 */ /* 0x000ea4000c1e1900 */
[----:B--2---:R-:W-:-:S04]  /*0a50*/  FMUL R20, R12, R19 ;  /* 0x000000130c147220 */ /* 0x004fc80000400000 */
[----:B0-----:R-:W-:Y:S02]  /*0a60*/  FFMA R19, R20, R22, R21 ;  /* 0x0000001614137223 */ /* 0x001fe40000000015 */
        /* <DEDUP_REMOVED lines=15> */
[----:B------:R-:W0:Y:S04]  /*0b60*/  LDS R22, [R18] ;  /* 0x0000000012167984 */ /* 0x000e280000000800 */
[----:B------:R-:W-:Y:S04]  /*0b70*/  STG.E desc[UR12][R14.64], R19 ;  /* 0x000000130e007986 */ /* 0x000fe8000c10190c */
[----:B------:R-:W2:Y:S02]  /*0b80*/  LDG.E R13, desc[UR12][R8.64+0x20] ;  /* 0x0000200c080d7981 */ /* 0x000ea4000c1e1900 */
[----:B--2---:R-:W-:-:S04]  /*0b90*/  FMUL R20, R12, R13 ;  /* 0x0000000d0c147220 */ /* 0x004fc80000400000 */
[----:B0-----:R-:W-:Y:S02]  /*0ba0*/  FFMA R13, R20, R22, R19 ;  /* 0x00000016140d7223 */ /* 0x001fe40000000013 */
[----:B------:R-:W0:Y:S04]  /*0bb0*/  LDS R22, [R18+0x20] ;  /* 0x0000200012167984 */ /* 0x000e280000000800 */
        /* <DEDUP_REMOVED lines=26> */
[----:B------:R-:W2:Y:S04]  /*0d60*/  LDG.E R13, desc[UR12][R8.64+0x38] ;  /* 0x0000380c080d7981 */ /* 0x000ea8000c1e1900 */
[----:B------:R1:W3:Y:S01]  /*0d70*/  LDS R21, [R18+0xe0] ;  /* 0x0000e00012157984 */ /* 0x0002e20000000800 */
[----:B--2---:R-:W-:-:S04]  /*0d80*/  FMUL R20, R12, R13 ;  /* 0x0000000d0c147220 */ /* 0x004fc80000400000 */
[----:B0-----:R-:W-:-:S05]  /*0d90*/  FFMA R23, R20, R22, R19 ;  /* 0x0000001614177223 */ /* 0x001fca0000000013 */
[----:B------:R2:W-:Y:S04]  /*0da0*/  STG.E desc[UR12][R14.64], R23 ;  /* 0x000000170e007986 */ /* 0x0005e8000c10190c */
[----:B------:R-:W4:Y:S01]  /*0db0*/  LDG.E R13, desc[UR12][R8.64+0x3c] ;  /* 0x00003c0c080d7981 */ /* 0x000f22000c1e1900 */
[----:B------:R-:W-:Y:S01]  /*0dc0*/  UIADD3 UR5, UPT, UPT, UR5, 0x10, URZ ;  /* 0x0000001005057890 */ /* 0x000fe2000fffe0ff */
[----:B------:R-:W-:Y:S02]  /*0dd0*/  VIADD R17, R17, 0x10 ;  /* 0x0000001011117836 */ /* 0x000fe40000000000 */
[----:B-1----:R-:W-:Y:S01]  /*0de0*/  VIADD R18, R18, 0x200 ;  /* 0x0000020012127836 */ /* 0x002fe20000000000 */
[----:B------:R-:W-:Y:S01]  /*0df0*/  UISETP.NE.AND UP0, UPT, UR5, URZ, UPT ;  /* 0x000000ff0500728c */ /* 0x000fe2000bf05270 */
[----:B----4-:R-:W-:-:S04]  /*0e00*/  FMUL R20, R12, R13 ;  /* 0x0000000d0c147220 */ /* 0x010fc80000400000 */
[----:B---3--:R-:W-:-:S05]  /*0e10*/  FFMA R13, R20, R21, R23 ;  /* 0x00000015140d7223 */ /* 0x008fca0000000017 */
[----:B------:R2:W-:Y:S01]  /*0e20*/  STG.E desc[UR12][R14.64], R13 ;  /* 0x0000000d0e007986 */ /* 0x0005e2000c10190c */
[----:B------:R-:W-:Y:S05]  /*0e30*/  BRA.U UP0, `(.L_x_8) ;  /* 0xfffffff900a87547 */ /* 0x000fea000b83ffff */
[----:B------:R-:W-:-:S07]  /*0e40*/  IMAD.U32 R9, RZ, RZ, UR11 ;  /* 0x0000000bff097e24 */ /* 0x000fce000f8e00ff */
.L_x_7:
[----:B------:R-:W-:-:S09]  /*0e50*/  UISETP.NE.AND UP0, UPT, UR9, URZ, UPT ;  /* 0x000000ff0900728c */ /* 0x000fd2000bf05270 */
[----:B------:R-:W-:Y:S05]  /*0e60*/  BRA.U !UP0, `(.L_x_9) ;  /* 0x00000005089c7547 */ /* 0x000fea000b800000 */
[----:B------:R-:W-:Y:S02]  /*0e70*/  UIADD3 UR5, UPT, UPT, UR9, -0x1, URZ ;  /* 0xffffffff09057890 */ /* 0x000fe4000fffe0ff */
[----:B------:R-:W-:Y:S02]  /*0e80*/  UISETP.NE.AND UP1, UPT, UR10, URZ, UPT ;  /* 0x000000ff0a00728c */ /* 0x000fe4000bf25270 */
[----:B------:R-:W-:-:S09]  /*0e90*/  UISETP.GE.U32.AND UP0, UPT, UR5, 0x7, UPT ;  /* 0x000000070500788c */ /* 0x000fd2000bf06070 */
[----:B------:R-:W-:Y:S05]  /*0ea0*/  BRA.U !UP0, `(.L_x_10) ;  /* 0x0000000108b47547 */ /* 0x000fea000b800000 */
[----:B------:R-:W0:Y:S01]  /*0eb0*/  LDC.64 R6, c[0x0][0x388] ;  /* 0x0000e200ff067b82 */ /* 0x000e220000000a00 */
[----:B------:R-:W-:-:S05]  /*0ec0*/  IADD3 R17, PT, PT, R16, R9, RZ ;  /* 0x0000000910117210 */ /* 0x000fca0007ffe0ff */
[----:B0-----:R-:W-:-:S05]  /*0ed0*/  IMAD.WIDE R6, R17, 0x4, R6 ;  /* 0x0000000411067825 */ /* 0x001fca00078e0206 */
[----:B------:R-:W3:Y:S01]  /*0ee0*/  LDG.E R17, desc[UR12][R6.64] ;  /* 0x0000000c06117981 */ /* 0x000ee2000c1e1900 */
[----:B------:R-:W-:-:S05]  /*0ef0*/  IMAD R8, R9, 0x20, R0 ;  /* 0x0000002009087824 */ /* 0x000fca00078e0200 */
[----:B------:R-:W0:Y:S04]  /*0f00*/  LDS R19, [R8] ;  /* 0x0000000008137984 */ /* 0x000e280000000800 */
[----:B------:R-:W-:Y:S01]  /*0f10*/  LDS R20, [R8+0x40] ;  /* 0x0000400008147984 */ /* 0x000fe20000000800 */
[----:B---3--:R-:W-:-:S03]  /*0f20*/  FMUL R18, R12, R17 ;  /* 0x000000110c127220 */ /* 0x008fc60000400000 */
[----:B------:R-:W1:Y:S01]  /*0f30*/  LDS R17, [R8+0x20] ;  /* 0x0000200008117984 */ /* 0x000e620000000800 */
[----:B0-----:R-:W-:-:S05]  /*0f40*/  FFMA R19, R18, R19, R13 ;  /* 0x0000001312137223 */ /* 0x001fca000000000d */
[----:B------:R0:W-:Y:S04]  /*0f50*/  STG.E desc[UR12][R14.64], R19 ;  /* 0x000000130e007986 */ /* 0x0001e8000c10190c */
[----:B--2---:R-:W2:Y:S02]  /*0f60*/  LDG.E R13, desc[UR12][R6.64+0x4] ;  /* 0x0000040c060d7981 */ /* 0x004ea4000c1e1900 */
[----:B--2---:R-:W-:-:S04]  /*0f70*/  FMUL R18, R12, R13 ;  /* 0x0000000d0c127220 */ /* 0x004fc80000400000 */
[----:B-1----:R-:W-:-:S05]  /*0f80*/  FFMA R17, R18, R17, R19 ;  /* 0x0000001112117223 */ /* 0x002fca0000000013 */
[----:B------:R-:W-:Y:S04]  /*0f90*/  STG.E desc[UR12][R14.64], R17 ;  /* 0x000000110e007986 */ /* 0x000fe8000c10190c */
[----:B------:R-:W2:Y:S02]  /*0fa0*/  LDG.E R13, desc[UR12][R6.64+0x8] ;  /* 0x0000080c060d7981 */ /* 0x000ea4000c1e1900 */
[----:B--2---:R-:W-:-:S04]  /*0fb0*/  FMUL R18, R12, R13 ;  /* 0x0000000d0c127220 */ /* 0x004fc80000400000 */
[----:B------:R-:W-:Y:S02]  /*0fc0*/  FFMA R13, R18, R20, R17 ;  /* 0x00000014120d7223 */ /* 0x000fe40000000011 */
[----:B------:R-:W1:Y:S04]  /*0fd0*/  LDS R20, [R8+0x60] ;  /* 0x0000600008147984 */ /* 0x000e680000000800 */
[----:B------:R-:W-:Y:S04]  /*0fe0*/  STG.E desc[UR12][R14.64], R13 ;  /* 0x0000000d0e007986 */ /* 0x000fe8000c10190c */
[----:B0-----:R-:W2:Y:S02]  /*0ff0*/  LDG.E R19, desc[UR12][R6.64+0xc] ;  /* 0x00000c0c06137981 */ /* 0x001ea4000c1e1900 */
[----:B--2---:R-:W-:-:S04]  /*1000*/  FMUL R18, R12, R19 ;  /* 0x000000130c127220 */ /* 0x004fc80000400000 */
[----:B-1----:R-:W-:Y:S02]  /*1010*/  FFMA R19, R18, R20, R13 ;  /* 0x0000001412137223 */ /* 0x002fe4000000000d */
        /* <DEDUP_REMOVED lines=8> */
[----:B------:R-:W1:Y:S01]  /*10a0*/  LDS R19, [R8+0xc0] ;  /* 0x0000c00008137984 */ /* 0x000e620000000800 */
[----:B--2---:R-:W-:-:S04]  /*10b0*/  FMUL R18, R12, R13 ;  /* 0x0000000d0c127220 */ /* 0x004fc80000400000 */
[----:B0-----:R-:W-:Y:S02]  /*10c0*/  FFMA R21, R18, R20, R17 ;  /* 0x0000001412157223 */ /* 0x001fe40000000011 */
[----:B------:R-:W0:Y:S04]  /*10d0*/  LDS R17, [R8+0xe0] ;  /* 0x0000e00008117984 */ /* 0x000e280000000800 */
[----:B------:R3:W-:Y:S04]  /*10e0*/  STG.E desc[UR12][R14.64], R21 ;  /* 0x000000150e007986 */ /* 0x0007e8000c10190c */
[----:B------:R-:W2:Y:S02]  /*10f0*/  LDG.E R13, desc[UR12][R6.64+0x18] ;  /* 0x0000180c060d7981 */ /* 0x000ea4000c1e1900 */
[----:B--2---:R-:W-:-:S04]  /*1100*/  FMUL R18, R12, R13 ;  /* 0x0000000d0c127220 */ /* 0x004fc80000400000 */
[----:B-1----:R-:W-:-:S05]  /*1110*/  FFMA R19, R18, R19, R21 ;  /* 0x0000001312137223 */ /* 0x002fca0000000015 */
[----:B------:R3:W-:Y:S04]  /*1120*/  STG.E desc[UR12][R14.64], R19 ;  /* 0x000000130e007986 */ /* 0x0007e8000c10190c */
[----:B------:R-:W2:Y:S01]  /*1130*/  LDG.E R13, desc[UR12][R6.64+0x1c] ;  /* 0x00001c0c060d7981 */ /* 0x000ea2000c1e1900 */
[----:B------:R-:W-:Y:S02]  /*1140*/  VIADD R9, R9, 0x8 ;  /* 0x0000000809097836 */ /* 0x000fe40000000000 */
[----:B--2---:R-:W-:-:S04]  /*1150*/  FMUL R18, R12, R13 ;  /* 0x0000000d0c127220 */ /* 0x004fc80000400000 */
[----:B0-----:R-:W-:-:S05]  /*1160*/  FFMA R13, R18, R17, R19 ;  /* 0x00000011120d7223 */ /* 0x001fca0000000013 */
[----:B------:R3:W-:Y:S02]  /*1170*/  STG.E desc[UR12][R14.64], R13 ;  /* 0x0000000d0e007986 */ /* 0x0007e4000c10190c */
.L_x_10:
[----:B------:R-:W-:Y:S05]  /*1180*/  BRA.U !UP1, `(.L_x_9) ;  /* 0x0000000109d47547 */ /* 0x000fea000b800000 */
[----:B------:R-:W-:Y:S02]  /*1190*/  UIADD3 UR5, UPT, UPT, UR10, -0x1, URZ ;  /* 0xffffffff0a057890 */ /* 0x000fe4000fffe0ff */
[----:B------:R-:W-:Y:S02]  /*11a0*/  UISETP.NE.AND UP1, UPT, UR6, URZ, UPT ;  /* 0x000000ff0600728c */ /* 0x000fe4000bf25270 */
[----:B------:R-:W-:-:S09]  /*11b0*/  UISETP.GE.U32.AND UP0, UPT, UR5, 0x3, UPT ;  /* 0x000000030500788c */ /* 0x000fd2000bf06070 */
[----:B------:R-:W-:Y:S05]  /*11c0*/  BRA.U !UP0, `(.L_x_11) ;  /* 0x0000000108647547 */ /* 0x000fea000b800000 */
[----:B------:R-:W0:Y:S01]  /*11d0*/  LDC.64 R6, c[0x0][0x388] ;  /* 0x0000e200ff067b82 */ /* 0x000e220000000a00 */
[----:B------:R-:W-:-:S04]  /*11e0*/  IMAD.IADD R17, R16, 0x1, R9 ;  /* 0x0000000110117824 */ /* 0x000fc800078e0209 */
[----:B0-----:R-:W-:-:S05]  /*11f0*/  IMAD.WIDE R6, R17, 0x4, R6 ;  /* 0x0000000411067825 */ /* 0x001fca00078e0206 */
[----:B------:R-:W4:Y:S01]  /*1200*/  LDG.E R17, desc[UR12][R6.64] ;  /* 0x0000000c06117981 */ /* 0x000f22000c1e1900 */
[----:B------:R-:W-:-:S05]  /*1210*/  IMAD R18, R9, 0x20, R0 ;  /* 0x0000002009127824 */ /* 0x000fca00078e0200 */
[----:B------:R-:W2:Y:S01]  /*1220*/  LDS R20, [R18] ;  /* 0x0000000012147984 */ /* 0x000ea20000000800 */
[----:B----4-:R-:W-:-:S04]  /*1230*/  FMUL R8, R12, R17 ;  /* 0x000000110c087220 */ /* 0x010fc80000400000 */
[----:B--23--:R-:W-:Y:S02]  /*1240*/  FFMA R13, R20, R8, R13 ;  /* 0x00000008140d7223 */ /* 0x00cfe4000000000d */
        /* <DEDUP_REMOVED lines=11> */
[----:B------:R1:W-:Y:S04]  /*1300*/  STG.E desc[UR12][R14.64], R19 ;  /* 0x000000130e007986 */ /* 0x0003e8000c10190c */
[----:B------:R-:W2:Y:S01]  /*1310*/  LDG.E R13, desc[UR12][R6.64+0xc] ;  /* 0x00000c0c060d7981 */ /* 0x000ea2000c1e1900 */
[----:B------:R-:W-:Y:S01]  /*1320*/  IADD3 R9, PT, PT, R9, 0x4, RZ ;  /* 0x0000000409097810 */ /* 0x000fe20007ffe0ff */
[----:B--2---:R-:W-:-:S04]  /*1330*/  FMUL R8, R12, R13 ;  /* 0x0000000d0c087220 */ /* 0x004fc80000400000 */
[----:B0-----:R-:W-:-:S05]  /*1340*/  FFMA R13, R20, R8, R19 ;  /* 0x00000008140d7223 */ /* 0x001fca0000000013 */
[----:B------:R1:W-:Y:S02]  /*1350*/  STG.E desc[UR12][R14.64], R13 ;  /* 0x0000000d0e007986 */ /* 0x0003e4000c10190c */
.L_x_11:
[----:B------:R-:W-:Y:S05]  /*1360*/  BRA.U !UP1, `(.L_x_9) ;  /* 0x00000001095c7547 */ /* 0x000fea000b800000 */
[----:B------:R-:W0:Y:S01]  /*1370*/  LDC.64 R6, c[0x0][0x388] ;  /* 0x0000e200ff067b82 */ /* 0x000e220000000a00 */
[----:B------:R-:W-:-:S04]  /*1380*/  IMAD.IADD R17, R16, 0x1, R9 ;  /* 0x0000000110117824 */ /* 0x000fc800078e0209 */
[----:B0-----:R-:W-:-:S05]  /*1390*/  IMAD.WIDE R6, R17, 0x4, R6 ;  /* 0x0000000411067825 */ /* 0x001fca00078e0206 */
[----:B------:R-:W4:Y:S01]  /*13a0*/  LDG.E R17, desc[UR12][R6.64] ;  /* 0x0000000c06117981 */ /* 0x000f22000c1e1900 */
[----:B------:R-:W-:Y:S01]  /*13b0*/  IMAD R18, R9, 0x20, R0 ;  /* 0x0000002009127824 */ /* 0x000fe200078e0200 */
[----:B------:R-:W-:-:S04]  /*13c0*/  UISETP.NE.AND UP0, UPT, UR6, 0x1, UPT ;  /* 0x000000010600788c */ /* 0x000fc8000bf05270 */
[----:B------:R-:W1:Y:S01]  /*13d0*/  LDS R9, [R18] ;  /* 0x0000000012097984 */ /* 0x000e620000000800 */
[----:B----4-:R-:W-:-:S04]  /*13e0*/  FMUL R8, R12, R17 ;  /* 0x000000110c087220 */ /* 0x010fc80000400000 */
[----:B-123--:R-:W-:-:S05]  /*13f0*/  FFMA R13, R8, R9, R13 ;  /* 0x00000009080d7223 */ /* 0x00efca000000000d */
[----:B------:R0:W-:Y:S01]  /*1400*/  STG.E desc[UR12][R14.64], R13 ;  /* 0x0000000d0e007986 */ /* 0x0001e2000c10190c */
[----:B------:R-:W-:Y:S05]  /*1410*/  BRA.U !UP0, `(.L_x_9) ;  /* 0x0000000108307547 */ /* 0x000fea000b800000 */
[----:B------:R-:W2:Y:S01]  /*1420*/  LDG.E R9, desc[UR12][R6.64+0x4] ;  /* 0x0000040c06097981 */ /* 0x000ea2000c1e1900 */
[----:B------:R-:W-:-:S03]  /*1430*/  UISETP.NE.AND UP0, UPT, UR6, 0x2, UPT ;  /* 0x000000020600788c */ /* 0x000fc6000bf05270 */
[----:B------:R-:W0:Y:S01]  /*1440*/  LDS R16, [R18+0x20] ;  /* 0x0000200012107984 */ /* 0x000e220000000800 */
[----:B--2---:R-:W-:-:S04]  /*1450*/  FMUL R8, R12, R9 ;  /* 0x000000090c087220 */ /* 0x004fc80000400000 */
[----:B0-----:R-:W-:-:S05]  /*1460*/  FFMA R13, R8, R16, R13 ;  /* 0x00000010080d7223 */ /* 0x001fca000000000d */
[----:B------:R4:W-:Y:S01]  /*1470*/  STG.E desc[UR12][R14.64], R13 ;  /* 0x0000000d0e007986 */ /* 0x0009e2000c10190c */
[----:B------:R-:W-:Y:S05]  /*1480*/  BRA.U !UP0, `(.L_x_9) ;  /* 0x0000000108147547 */ /* 0x000fea000b800000 */
[----:B------:R-:W2:Y:S04]  /*1490*/  LDG.E R7, desc[UR12][R6.64+0x8] ;  /* 0x0000080c06077981 */ /* 0x000ea8000c1e1900 */
[----:B------:R-:W4:Y:S01]  /*14a0*/  LDS R8, [R18+0x40] ;  /* 0x0000400012087984 */ /* 0x000f220000000800 */
[----:B--2---:R-:W-:-:S04]  /*14b0*/  FMUL R12, R12, R7 ;  /* 0x000000070c0c7220 */ /* 0x004fc80000400000 */
[----:B----4-:R-:W-:-:S05]  /*14c0*/  FFMA R13, R12, R8, R13 ;  /* 0x000000080c0d7223 */ /* 0x010fca000000000d */
[----:B------:R0:W-:Y:S02]  /*14d0*/  STG.E desc[UR12][R14.64], R13 ;  /* 0x0000000d0e007986 */ /* 0x0001e4000c10190c */
.L_x_9:
[----:B------:R-:W-:Y:S05]  /*14e0*/  @P0 BRA `(.L_x_12) ;  /* 0xfffffff000c40947 */ /* 0x000fea000383ffff */
[----:B01234-:R-:W1:Y:S02]  /*14f0*/  F2F.F64.F32 R12, R13 ;  /* 0x0000000d000c7310 */ /* 0x01fe640000201800 */
.L_x_6:
[----:B0-----:R-:W0:Y:S01]  /*1500*/  I2F.F64 R8, UR8 ;  /* 0x0000000800087d12 */ /* 0x001e220008201c00 */
[----:B------:R-:W-:-:S07]  /*1510*/  IMAD.MOV.U32 R6, RZ, RZ, 0x1 ;  /* 0x00000001ff067424 */ /* 0x000fce00078e00ff */
[----:B0-----:R-:W0:Y:S02]  /*1520*/  MUFU.RCP64H R7, R9 ;  /* 0x0000000900077308 */ /* 0x001e240000001800 */
[----:B0-----:R-:W-:-:S08]  /*1530*/  DFMA R10, -R8, R6, 1 ;  /* 0x3ff00000080a742b */ /* 0x001fd00000000106 */
[----:B------:R-:W-:-:S08]  /*1540*/  DFMA R10, R10, R10, R10 ;  /* 0x0000000a0a0a722b */ /* 0x000fd0000000000a */
[----:B------:R-:W-:-:S08]  /*1550*/  DFMA R10, R6, R10, R6 ;  /* 0x0000000a060a722b */ /* 0x000fd00000000006 */
[----:B------:R-:W-:-:S08]  /*1560*/  DFMA R6, -R8, R10, 1 ;  /* 0x3ff000000806742b */ /* 0x000fd0000000010a */
[----:B------:R-:W-:-:S08]  /*1570*/  DFMA R6, R10, R6, R10 ;  /* 0x000000060a06722b */ /* 0x000fd0000000000a */
[----:B------:R-:W-:-:S08]  /*1580*/  DMUL R10, R6, 2 ;  /* 0x40000000060a7828 */ /* 0x000fd00000000000 */
[----:B------:R-:W-:-:S08]  /*1590*/  DFMA R16, -R8, R10, 2 ;  /* 0x400000000810742b */ /* 0x000fd0000000010a */
[----:B------:R-:W-:-:S10]  /*15a0*/  DFMA R6, R6, R16, R10 ;  /* 0x000000100606722b */ /* 0x000fd4000000000a */
[----:B------:R-:W-:-:S05]  /*15b0*/  FFMA R0, RZ, R9, R7 ;  /* 0x00000009ff007223 */ /* 0x000fca0000000007 */
[----:B------:R-:W-:-:S13]  /*15c0*/  FSETP.GT.AND P0, PT, |R0|, 1.469367938527859385e-39, PT ;  /* 0x001000000000780b */ /* 0x000fda0003f04200 */
[----:B------:R-:W-:Y:S05]  /*15d0*/  @P0 BRA `(.L_x_13) ;  /* 0x0000000000180947 */ /* 0x000fea0003800000 */
[----:B------:R-:W-:Y:S01]  /*15e0*/  IMAD.MOV.U32 R5, RZ, RZ, RZ ;  /* 0x000000ffff057224 */ /* 0x000fe200078e00ff */
[----:B------:R-:W-:Y:S02]  /*15f0*/  MOV R16, 0x40000000 ;  /* 0x4000000000107802 */ /* 0x000fe40000000f00 */
[----:B------:R-:W-:-:S07]  /*1600*/  MOV R0, 0x1620 ;  /* 0x0000162000007802 */ /* 0x000fce0000000f00 */
[----:B-1----:R-:W-:Y:S05]  /*1610*/  CALL.REL.NOINC `($__internal_0_$__cuda_sm20_div_rn_f64_full) ;  /* 0x0000000000647944 */ /* 0x002fea0003c00000 */
[----:B------:R-:W-:Y:S02]  /*1620*/  IMAD.MOV.U32 R6, RZ, RZ, R18 ;  /* 0x000000ffff067224 */ /* 0x000fe400078e0012 */
[----:B------:R-:W-:-:S07]  /*1630*/  IMAD.MOV.U32 R7, RZ, RZ, R19 ;  /* 0x000000ffff077224 */ /* 0x000fce00078e0013 */
.L_x_13:
[----:B-1----:R-:W-:Y:S01]  /*1640*/  DMUL R12, R6, R12 ;  /* 0x0000000c060c7228 */ /* 0x002fe20000000000 */
[----:B------:R-:W-:Y:S01]  /*1650*/  ISETP.NE.AND P0, PT, R2, RZ, PT ;  /* 0x000000ff0200720c */ /* 0x000fe20003f05270 */
[----:B------:R-:W-:Y:S01]  /*1660*/  BSSY.RECONVERGENT B0, `(.L_x_14) ;  /* 0x000000c000007945 */ /* 0x000fe20003800200 */
[----:B------:R-:W-:-:S07]  /*1670*/  ISETP.NE.AND P1, PT, R3, RZ, PT ;  /* 0x000000ff0300720c */ /* 0x000fce0003f25270 */
[----:B------:R-:W0:Y:S02]  /*1680*/  F2F.F32.F64 R13, R12 ;  /* 0x0000000c000d7310 */ /* 0x000e240000301000 */
[----:B0-----:R0:W-:Y:S02]  /*1690*/  STG.E desc[UR12][R14.64], R13 ;  /* 0x0000000d0e007986 */ /* 0x0011e4000c10190c */
[----:B------:R-:W-:Y:S05]  /*16a0*/  @P0 BRA `(.L_x_15) ;  /* 0x00000000001c0947 */ /* 0x000fea0003800000 */
[----:B------:R-:W1:Y:S01]  /*16b0*/  LDC.64 R6, c[0x0][0x390] ;  /* 0x0000e400ff067b82 */ /* 0x000e620000000a00 */
[----:B------:R-:W-:Y:S01]  /*16c0*/  VIADD R3, R3, UR4 ;  /* 0x0000000403037c36 */ /* 0x000fe20008000000 */
[----:B------:R-:W2:Y:S03]  /*16d0*/  LDCU UR5, c[0x3][URZ] ;  /* 0x00c00000ff0577ac */ /* 0x000ea60008000800 */
[----:B-1----:R-:W-:-:S05]  /*16e0*/  IMAD.WIDE R2, R3, 0x4, R6 ;  /* 0x0000000403027825 */ /* 0x002fca00078e0206 */
[----:B------:R-:W2:Y:S02]  /*16f0*/  LDG.E R0, desc[UR12][R2.64] ;  /* 0x0000000c02007981 */ /* 0x000ea4000c1e1900 */
[----:B--2---:R-:W-:-:S05]  /*1700*/  FMUL R5, R0, UR5 ;  /* 0x0000000500057c20 */ /* 0x004fca0008400000 */
[----:B------:R1:W-:Y:S02]  /*1710*/  STG.E desc[UR12][R2.64], R5 ;  /* 0x0000000502007986 */ /* 0x0003e4000c10190c */
.L_x_15:
[----:B------:R-:W-:Y:S05]  /*1720*/  BSYNC.RECONVERGENT B0 ;  /* 0x0000000000007941 */ /* 0x000fea0003800200 */
.L_x_14:
[----:B------:R-:W-:Y:S05]  /*1730*/  @P1 EXIT ;  /* 0x000000000000194d */ /* 0x000fea0003800000 */
[----:B-1----:R-:W1:Y:S01]  /*1740*/  LDC.64 R2, c[0x0][0x390] ;  /* 0x0000e400ff027b82 */ /* 0x002e620000000a00 */
[----:B------:R-:W2:Y:S01]  /*1750*/  LDCU UR4, c[0x3][URZ] ;  /* 0x00c00000ff0477ac */ /* 0x000ea20008000800 */
[----:B-1----:R-:W-:-:S05]  /*1760*/  IMAD.WIDE R4, R4, 0x4, R2 ;  /* 0x0000000404047825 */ /* 0x002fca00078e0202 */
[----:B------:R-:W2:Y:S02]  /*1770*/  LDG.E R0, desc[UR12][R4.64] ;  /* 0x0000000c04007981 */ /* 0x000ea4000c1e1900 */
[----:B--2---:R-:W-:-:S05]  /*1780*/  FMUL R3, R0, UR4 ;  /* 0x0000000400037c20 */ /* 0x004fca0008400000 */
[----:B------:R-:W-:Y:S01]  /*1790*/  STG.E desc[UR12][R4.64], R3 ;  /* 0x0000000304007986 */ /* 0x000fe2000c10190c */
[----:B------:R-:W-:Y:S05]  /*17a0*/  EXIT ;  /* 0x000000000000794d */ /* 0x000fea0003800000 */
        .weak           $__internal_0_$__cuda_sm20_div_rn_f64_full
        .type           $__internal_0_$__cuda_sm20_div_rn_f64_full,@function
        .size           $__internal_0_$__cuda_sm20_div_rn_f64_full,($_Z12DCT_cuda_caliPfS_i$__internal_trig_reduction_slowpathd - $__internal_0_$__cuda_sm20_div_rn_f64_full)
$__internal_0_$__cuda_sm20_div_rn_f64_full:
[C---:B------:R-:W-:Y:S01]  /*17b0*/  FSETP.GEU.AND P0, PT, |R9|.reuse, 1.469367938527859385e-39, PT ;  /* 0x001000000900780b */ /* 0x040fe20003f0e200 */
[----:B------:R-:W-:Y:S01]  /*17c0*/  IMAD.MOV.U32 R7, RZ, RZ, R16 ;  /* 0x000000ffff077224 */ /* 0x000fe200078e0010 */
[----:B------:R-:W-:Y:S01]  /*17d0*/  LOP3.LUT R10, R9, 0x800fffff, RZ, 0xc0, !PT ;  /* 0x800fffff090a7812 */ /* 0x000fe200078ec0ff */
[----:B------:R-:W-:Y:S01]  /*17e0*/  IMAD.MOV.U32 R18, RZ, RZ, 0x1 ;  /* 0x00000001ff127424 */ /* 0x000fe200078e00ff */
[----:B------:R-:W-:Y:S01]  /*17f0*/  MOV R6, R5 ;  /* 0x0000000500067202 */ /* 0x000fe20000000f00 */
[----:B------:R-:W-:Y:S01]  /*1800*/  IMAD.MOV.U32 R24, RZ, RZ, 0x1ca00000 ;  /* 0x1ca00000ff187424 */ /* 0x000fe200078e00ff */
[----:B------:R-:W-:Y:S01]  /*1810*/  LOP3.LUT R11, R10, 0x3ff00000, RZ, 0xfc, !PT ;  /* 0x3ff000000a0b7812 */ /* 0x000fe200078efcff */
[----:B------:R-:W-:Y:S01]  /*1820*/  IMAD.MOV.U32 R10, RZ, RZ, R8 ;  /* 0x000000ffff0a7224 */ /* 0x000fe200078e0008 */
[C---:B------:R-:W-:Y:S01]  /*1830*/  FSETP.GEU.AND P2, PT, |R7|.reuse, 1.469367938527859385e-39, PT ;  /* 0x001000000700780b */ /* 0x040fe20003f4e200 */
[----:B------:R-:W-:Y:S01]  /*1840*/  BSSY.RECONVERGENT B1, `(.L_x_16) ;  /* 0x0000050000017945 */ /* 0x000fe20003800200 */
[----:B------:R-:W-:-:S02]  /*1850*/  LOP3.LUT R5, R7, 0x7ff00000, RZ, 0xc0, !PT ;  /* 0x7ff0000007057812 */ /* 0x000fc400078ec0ff */
[----:B------:R-:W-:Y:S01]  /*1860*/  LOP3.LUT R26, R9, 0x7ff00000, RZ, 0xc0, !PT ;  /* 0x7ff00000091a7812 */ /* 0x000fe200078ec0ff */
[----:B------:R-:W-:Y:S02]  /*1870*/  @!P0 DMUL R10, R8, 8.98846567431157953865e+307 ;  /* 0x7fe00000080a8828 */ /* 0x000fe40000000000 */
[----:B------:R-:W-:Y:S01]  /*1880*/  IMAD.MOV.U32 R25, RZ, RZ, R5 ;  /* 0x000000ffff197224 */ /* 0x000fe200078e0005 */
[----:B------:R-:W-:-:S03]  /*1890*/  ISETP.GE.U32.AND P1, PT, R5, R26, PT ;  /* 0x0000001a0500720c */ /* 0x000fc60003f26070 */
[----:B------:R-:W0:Y:S02]  /*18a0*/  MUFU.RCP64H R19, R11 ;  /* 0x0000000b00137308 */ /* 0x000e240000001800 */
[----:B------:R-:W-:Y:S02]  /*18b0*/  @!P2 LOP3.LUT R20, R9, 0x7ff00000, RZ, 0xc0, !PT ;  /* 0x7ff000000914a812 */ /* 0x000fe400078ec0ff */
[----:B------:R-:W-:Y:S02]  /*18c0*/  @!P2 MOV R22, RZ ;  /* 0x000000ff0016a202 */ /* 0x000fe40000000f00 */
[----:B------:R-:W-:Y:S02]  /*18d0*/  @!P2 ISETP.GE.U32.AND P3, PT, R5, R20, PT ;  /* 0x000000140500a20c */ /* 0x000fe40003f66070 */
[----:B------:R-:W-:Y:S02]  /*18e0*/  @!P0 LOP3.LUT R26, R11, 0x7ff00000, RZ, 0xc0, !PT ;  /* 0x7ff000000b1a8812 */ /* 0x000fe400078ec0ff */
[----:B------:R-:W-:-:S03]  /*18f0*/  @!P2 SEL R21, R24, 0x63400000, !P3 ;  /* 0x634000001815a807 */ /* 0x000fc60005800000 */
[----:B------:R-:W-:Y:S01]  /*1900*/  VIADD R27, R26, 0xffffffff ;  /* 0xffffffff1a1b7836 */ /* 0x000fe20000000000 */
[----:B------:R-:W-:Y:S01]  /*1910*/  @!P2 LOP3.LUT R21, R21, 0x80000000, R7, 0xf8, !PT ;  /* 0x800000001515a812 */ /* 0x000fe200078ef807 */
[----:B0-----:R-:W-:-:S03]  /*1920*/  DFMA R16, R18, -R10, 1 ;  /* 0x3ff000001210742b */ /* 0x001fc6000000080a */
[----:B------:R-:W-:-:S05]  /*1930*/  @!P2 LOP3.LUT R23, R21, 0x100000, RZ, 0xfc, !PT ;  /* 0x001000001517a812 */ /* 0x000fca00078efcff */
[----:B------:R-:W-:-:S08]  /*1940*/  DFMA R16, R16, R16, R16 ;  /* 0x000000101010722b */ /* 0x000fd00000000010 */
[----:B------:R-:W-:Y:S01]  /*1950*/  DFMA R18, R18, R16, R18 ;  /* 0x000000101212722b */ /* 0x000fe20000000012 */
[----:B------:R-:W-:Y:S01]  /*1960*/  SEL R17, R24, 0x63400000, !P1 ;  /* 0x6340000018117807 */ /* 0x000fe20004800000 */
[----:B------:R-:W-:-:S03]  /*1970*/  IMAD.MOV.U32 R16, RZ, RZ, R6 ;  /* 0x000000ffff107224 */ /* 0x000fc600078e0006 */
[----:B------:R-:W-:-:S03]  /*1980*/  LOP3.LUT R17, R17, 0x800fffff, R7, 0xf8, !PT ;  /* 0x800fffff11117812 */ /* 0x000fc600078ef807 */
[----:B------:R-:W-:-:S03]  /*1990*/  DFMA R20, R18, -R10, 1 ;  /* 0x3ff000001214742b */ /* 0x000fc6000000080a */
[----:B------:R-:W-:-:S05]  /*19a0*/  @!P2 DFMA R16, R16, 2, -R22 ;  /* 0x400000001010a82b */ /* 0x000fca0000000816 */
[----:B------:R-:W-:-:S05]  /*19b0*/  DFMA R18, R18, R20, R18 ;  /* 0x000000141212722b */ /* 0x000fca0000000012 */
[----:B------:R-:W-:-:S03]  /*19c0*/  @!P2 LOP3.LUT R25, R17, 0x7ff00000, RZ, 0xc0, !PT ;  /* 0x7ff000001119a812 */ /* 0x000fc600078ec0ff */
[----:B------:R-:W-:Y:S02]  /*19d0*/  DMUL R20, R18, R16 ;  /* 0x0000001012147228 */ /* 0x000fe40000000000 */
[----:B------:R-:W-:-:S05]  /*19e0*/  VIADD R22, R25, 0xffffffff ;  /* 0xffffffff19167836 */ /* 0x000fca0000000000 */
[----:B------:R-:W-:Y:S01]  /*19f0*/  ISETP.GT.U32.AND P0, PT, R22, 0x7feffffe, PT ;  /* 0x7feffffe1600780c */ /* 0x000fe20003f04070 */
[----:B------:R-:W-:-:S03]  /*1a00*/  DFMA R22, R20, -R10, R16 ;  /* 0x8000000a1416722b */ /* 0x000fc60000000010 */
[----:B------:R-:W-:-:S05]  /*1a10*/  ISETP.GT.U32.OR P0, PT, R27, 0x7feffffe, P0 ;  /* 0x7feffffe1b00780c */ /* 0x000fca0000704470 */
[----:B------:R-:W-:-:S08]  /*1a20*/  DFMA R22, R18, R22, R20 ;  /* 0x000000161216722b */ /* 0x000fd00000000014 */
[----:B------:R-:W-:Y:S05]  /*1a30*/  @P0 BRA `(.L_x_17) ;  /* 0x00000000006c0947 */ /* 0x000fea0003800000 */
[----:B------:R-:W-:-:S04]  /*1a40*/  LOP3.LUT R18, R9, 0x7ff00000, RZ, 0xc0, !PT ;  /* 0x7ff0000009127812 */ /* 0x000fc800078ec0ff */
[CC--:B------:R-:W-:Y:S02]  /*1a50*/  VIADDMNMX R6, R5.reuse, -R18.reuse, 0xb9600000, !PT ;  /* 0xb960000005067446 */ /* 0x0c0fe40007800912 */
[----:B------:R-:W-:Y:S02]  /*1a60*/  ISETP.GE.U32.AND P0, PT, R5, R18, PT ;  /* 0x000000120500720c */ /* 0x000fe40003f06070 */
[----:B------:R-:W-:Y:S01]  /*1a70*/  VIMNMX R5, PT, PT, R6, 0x46a00000, PT ;  /* 0x46a0000006057848 */ /* 0x000fe20003fe0100 */
[----:B------:R-:W-:Y:S01]  /*1a80*/  IMAD.MOV.U32 R6, RZ, RZ, RZ ;  /* 0x000000ffff067224 */ /* 0x000fe200078e00ff */
[----:B------:R-:W-:-:S05]  /*1a90*/  SEL R24, R24, 0x63400000, !P0 ;  /* 0x6340000018187807 */ /* 0x000fca0004000000 */
[----:B------:R-:W-:-:S05]  /*1aa0*/  IMAD.IADD R5, R5, 0x1, -R24 ;  /* 0x0000000105057824 */ /* 0x000fca00078e0a18 */
[----:B------:R-:W-:-:S06]  /*1ab0*/  IADD3 R7, PT, PT, R5, 0x7fe00000, RZ ;  /* 0x7fe0000005077810 */ /* 0x000fcc0007ffe0ff */
[----:B------:R-:W-:-:S10]  /*1ac0*/  DMUL R18, R22, R6 ;  /* 0x0000000616127228 */ /* 0x000fd40000000000 */
[----:B------:R-:W-:-:S13]  /*1ad0*/  FSETP.GTU.AND P0, PT, |R19|, 1.469367938527859385e-39, PT ;  /* 0x001000001300780b */ /* 0x000fda0003f0c200 */
[----:B------:R-:W-:Y:S05]  /*1ae0*/  @P0 BRA `(.L_x_18) ;  /* 0x0000000000940947 */ /* 0x000fea0003800000 */
[----:B------:R-:W-:Y:S01]  /*1af0*/  DFMA R10, R22, -R10, R16 ;  /* 0x8000000a160a722b */ /* 0x000fe20000000010 */
[----:B------:R-:W-:-:S09]  /*1b00*/  IMAD.MOV.U32 R6, RZ, RZ, RZ ;  /* 0x000000ffff067224 */ /* 0x000fd200078e00ff */
[C---:B------:R-:W-:Y:S02]  /*1b10*/  FSETP.NEU.AND P0, PT, R11.reuse, RZ, PT ;  /* 0x000000ff0b00720b */ /* 0x040fe40003f0d000 */
[----:B------:R-:W-:-:S04]  /*1b20*/  LOP3.LUT R17, R11, 0x80000000, R9, 0x48, !PT ;  /* 0x800000000b117812 */ /* 0x000fc800078e4809 */
[----:B------:R-:W-:-:S07]  /*1b30*/  LOP3.LUT R7, R17, R7, RZ, 0xfc, !PT ;  /* 0x0000000711077212 */ /* 0x000fce00078efcff */
[----:B------:R-:W-:Y:S05]  /*1b40*/  @!P0 BRA `(.L_x_18) ;  /* 0x00000000007c8947 */ /* 0x000fea0003800000 */
[----:B------:R-:W-:Y:S01]  /*1b50*/  IMAD.MOV R9, RZ, RZ, -R5 ;  /* 0x000000ffff097224 */ /* 0x000fe200078e0a05 */
[----:B------:R-:W-:Y:S01]  /*1b60*/  DMUL.RP R6, R22, R6 ;  /* 0x0000000616067228 */ /* 0x000fe20000008000 */
[----:B------:R-:W-:Y:S01]  /*1b70*/  IMAD.MOV.U32 R8, RZ, RZ, RZ ;  /* 0x000000ffff087224 */ /* 0x000fe200078e00ff */
[----:B------:R-:W-:-:S05]  /*1b80*/  IADD3 R5, PT, PT, -R5, -0x43300000, RZ ;  /* 0xbcd0000005057810 */ /* 0x000fca0007ffe1ff */
[----:B------:R-:W-:-:S03]  /*1b90*/  DFMA R8, R18, -R8, R22 ;  /* 0x800000081208722b */ /* 0x000fc60000000016 */
[----:B------:R-:W-:-:S07]  /*1ba0*/  LOP3.LUT R17, R7, R17, RZ, 0x3c, !PT ;  /* 0x0000001107117212 */ /* 0x000fce00078e3cff */
[----:B------:R-:W-:-:S04]  /*1bb0*/  FSETP.NEU.AND P0, PT, |R9|, R5, PT ;  /* 0x000000050900720b */ /* 0x000fc80003f0d200 */
[----:B------:R-:W-:Y:S02]  /*1bc0*/  FSEL R18, R6, R18, !P0 ;  /* 0x0000001206127208 */ /* 0x000fe40004000000 */
[----:B------:R-:W-:Y:S01]  /*1bd0*/  FSEL R19, R17, R19, !P0 ;  /* 0x0000001311137208 */ /* 0x000fe20004000000 */
[----:B------:R-:W-:Y:S06]  /*1be0*/  BRA `(.L_x_18) ;  /* 0x0000000000547947 */ /* 0x000fec0003800000 */
.L_x_17:
[----:B------:R-:W-:-:S14]  /*1bf0*/  DSETP.NAN.AND P0, PT, R6, R6, PT ;  /* 0x000000060600722a */ /* 0x000fdc0003f08000 */
[----:B------:R-:W-:Y:S05]  /*1c00*/  @P0 BRA `(.L_x_19) ;  /* 0x0000000000440947 */ /* 0x000fea0003800000 */
[----:B------:R-:W-:-:S14]  /*1c10*/  DSETP.NAN.AND P0, PT, R8, R8, PT ;  /* 0x000000080800722a */ /* 0x000fdc0003f08000 */
[----:B------:R-:W-:Y:S05]  /*1c20*/  @P0 BRA `(.L_x_20) ;  /* 0x0000000000300947 */ /* 0x000fea0003800000 */
[----:B------:R-:W-:Y:S01]  /*1c30*/  ISETP.NE.AND P0, PT, R25, R26, PT ;  /* 0x0000001a1900720c */ /* 0x000fe20003f05270 */
[----:B------:R-:W-:Y:S01]  /*1c40*/  IMAD.MOV.U32 R19, RZ, RZ, -0x80000 ;  /* 0xfff80000ff137424 */ /* 0x000fe200078e00ff */
[----:B------:R-:W-:-:S11]  /*1c50*/  MOV R18, 0x0 ;  /* 0x0000000000127802 */ /* 0x000fd60000000f00 */
[----:B------:R-:W-:Y:S05]  /*1c60*/  @!P0 BRA `(.L_x_18) ;  /* 0x0000000000348947 */ /* 0x000fea0003800000 */
[----:B------:R-:W-:Y:S02]  /*1c70*/  ISETP.NE.AND P0, PT, R25, 0x7ff00000, PT ;  /* 0x7ff000001900780c */ /* 0x000fe40003f05270 */
[----:B------:R-:W-:Y:S02]  /*1c80*/  LOP3.LUT R19, R7, 0x80000000, R9, 0x48, !PT ;  /* 0x8000000007137812 */ /* 0x000fe400078e4809 */
[----:B------:R-:W-:-:S13]  /*1c90*/  ISETP.EQ.OR P0, PT, R26, RZ, !P0 ;  /* 0x000000ff1a00720c */ /* 0x000fda0004702670 */
[----:B------:R-:W-:Y:S01]  /*1ca0*/  @P0 LOP3.LUT R5, R19, 0x7ff00000, RZ, 0xfc, !PT ;  /* 0x7ff0000013050812 */ /* 0x000fe200078efcff */
[----:B------:R-:W-:Y:S02]  /*1cb0*/  @!P0 IMAD.MOV.U32 R18, RZ, RZ, RZ ;  /* 0x000000ffff128224 */ /* 0x000fe400078e00ff */
[----:B------:R-:W-:Y:S02]  /*1cc0*/  @P0 IMAD.MOV.U32 R18, RZ, RZ, RZ ;  /* 0x000000ffff120224 */ /* 0x000fe400078e00ff */
[----:B------:R-:W-:Y:S01]  /*1cd0*/  @P0 IMAD.MOV.U32 R19, RZ, RZ, R5 ;  /* 0x000000ffff130224 */ /* 0x000fe200078e0005 */
[----:B------:R-:W-:Y:S06]  /*1ce0*/  BRA `(.L_x_18) ;  /* 0x0000000000147947 */ /* 0x000fec0003800000 */
.L_x_20:
[----:B------:R-:W-:Y:S02]  /*1cf0*/  LOP3.LUT R19, R9, 0x80000, RZ, 0xfc, !PT ;  /* 0x0008000009137812 */ /* 0x000fe400078efcff */
[----:B------:R-:W-:Y:S01]  /*1d00*/  MOV R18, R8 ;  /* 0x0000000800127202 */ /* 0x000fe20000000f00 */
[----:B------:R-:W-:Y:S06]  /*1d10*/  BRA `(.L_x_18) ;  /* 0x0000000000087947 */ /* 0x000fec0003800000 */
.L_x_19:
[----:B------:R-:W-:Y:S01]  /*1d20*/  LOP3.LUT R19, R7, 0x80000, RZ, 0xfc, !PT ;  /* 0x0008000007137812 */ /* 0x000fe200078efcff */
[----:B------:R-:W-:-:S07]  /*1d30*/  IMAD.MOV.U32 R18, RZ, RZ, R6 ;  /* 0x000000ffff127224 */ /* 0x000fce00078e0006 */
.L_x_18:
[----:B------:R-:W-:Y:S05]  /*1d40*/  BSYNC.RECONVERGENT B1 ;  /* 0x0000000000017941 */ /* 0x000fea0003800200 */
.L_x_16:
[----:B------:R-:W-:Y:S02]  /*1d50*/  IMAD.MOV.U32 R6, RZ, RZ, R0 ;  /* 0x000000ffff067224 */ /* 0x000fe400078e0000 */
[----:B------:R-:W-:-:S04]  /*1d60*/  IMAD.MOV.U32 R7, RZ, RZ, 0x0 ;  /* 0x00000000ff077424 */ /* 0x000fc800078e00ff */
[----:B------:R-:W-:Y:S05]  /*1d70*/  RET.REL.NODEC R6 `(_Z12DCT_cuda_caliPfS_i) ;  /* 0xffffffe006a07950 */ /* 0x000fea0003c3ffff */
        .type           $_Z12DCT_cuda_caliPfS_i$__internal_trig_reduction_slowpathd,@function
        .size           $_Z12DCT_cuda_caliPfS_i$__internal_trig_reduction_slowpathd,(.L_x_30 - $_Z12DCT_cuda_caliPfS_i$__internal_trig_reduction_slowpathd)
$_Z12DCT_cuda_caliPfS_i$__internal_trig_reduction_slowpathd:
[----:B------:R-:W-:Y:S01]  /*1d80*/  SHF.R.U32.HI R0, RZ, 0x14, R14 ;  /* 0x00000014ff007819 */ /* 0x000fe2000001160e */
[----:B------:R-:W-:Y:S01]  /*1d90*/  IMAD.MOV.U32 R16, RZ, RZ, R4 ;  /* 0x000000ffff107224 */ /* 0x000fe200078e0004 */
[----:B------:R-:W-:Y:S02]  /*1da0*/  MOV R6, RZ ;  /* 0x000000ff00067202 */ /* 0x000fe40000000f00 */
[----:B------:R-:W-:-:S04]  /*1db0*/  LOP3.LUT R5, R0, 0x7ff, RZ, 0xc0, !PT ;  /* 0x000007ff00057812 */ /* 0x000fc800078ec0ff */
[----:B------:R-:W-:-:S13]  /*1dc0*/  ISETP.NE.AND P0, PT, R5, 0x7ff, PT ;  /* 0x000007ff0500780c */ /* 0x000fda0003f05270 */
[----:B------:R-:W-:Y:S05]  /*1dd0*/  @!P0 BRA `(.L_x_21) ;  /* 0x0000000800488947 */ /* 0x000fea0003800000 */
[----:B------:R-:W-:Y:S01]  /*1de0*/  VIADD R4, R5, 0xfffffc00 ;  /* 0xfffffc0005047836 */ /* 0x000fe20000000000 */
[----:B------:R-:W-:Y:S01]  /*1df0*/  BSSY.RECONVERGENT B2, `(.L_x_22) ;  /* 0x000002f000027945 */ /* 0x000fe20003800200 */
[----:B------:R-:W-:-:S03]  /*1e00*/  CS2R R18, SRZ ;  /* 0x0000000000127805 */ /* 0x000fc6000001ff00 */
[----:B------:R-:W-:Y:S02]  /*1e10*/  SHF.R.U32.HI R8, RZ, 0x6, R4 ;  /* 0x00000006ff087819 */ /* 0x000fe40000011604 */
[----:B------:R-:W-:Y:S02]  /*1e20*/  ISETP.GE.U32.AND P0, PT, R4, 0x80, PT ;  /* 0x000000800400780c */ /* 0x000fe40003f06070 */
[C---:B------:R-:W-:Y:S02]  /*1e30*/  IADD3 R9, PT, PT, -R8.reuse, 0x13, RZ ;  /* 0x0000001308097810 */ /* 0x040fe40007ffe1ff */
[----:B------:R-:W-:Y:S02]  /*1e40*/  IADD3 R17, PT, PT, -R8, 0xf, RZ ;  /* 0x0000000f08117810 */ /* 0x000fe40007ffe1ff */
[----:B------:R-:W-:-:S04]  /*1e50*/  SEL R9, R9, 0x12, P0 ;  /* 0x0000001209097807 */ /* 0x000fc80000000000 */
[----:B------:R-:W-:-:S13]  /*1e60*/  ISETP.GE.AND P0, PT, R17, R9, PT ;  /* 0x000000091100720c */ /* 0x000fda0003f06270 */
[----:B------:R-:W-:Y:S05]  /*1e70*/  @P0 BRA `(.L_x_23) ;  /* 0x0000000000980947 */ /* 0x000fea0003800000 */
[----:B------:R-:W0:Y:S01]  /*1e80*/  LDC.64 R6, c[0x0][0x358] ;  /* 0x0000d600ff067b82 */ /* 0x000e220000000a00 */
[C---:B------:R-:W-:Y:S01]  /*1e90*/  SHF.L.U64.HI R13, R16.reuse, 0xb, R14 ;  /* 0x0000000b100d7819 */ /* 0x040fe2000001020e */
[----:B------:R-:W-:Y:S01]  /*1ea0*/  BSSY.RECONVERGENT B3, `(.L_x_24) ;  /* 0x0000022000037945 */ /* 0x000fe20003800200 */
[----:B------:R-:W-:Y:S01]  /*1eb0*/  IMAD.SHL.U32 R11, R16, 0x800, RZ ;  /* 0x00000800100b7824 */ /* 0x000fe200078e00ff */
[----:B------:R-:W-:Y:S01]  /*1ec0*/  IADD3 R15, PT, PT, RZ, -R8, -R9 ;  /* 0x80000008ff0f7210 */ /* 0x000fe20007ffe809 */
[----:B------:R-:W-:Y:S01]  /*1ed0*/  IMAD.MOV.U32 R10, RZ, RZ, RZ ;  /* 0x000000ffff0a7224 */ /* 0x000fe200078e00ff */
[----:B------:R-:W-:Y:S02]  /*1ee0*/  CS2R R18, SRZ ;  /* 0x0000000000127805 */ /* 0x000fe4000001ff00 */
[----:B------:R-:W-:-:S07]  /*1ef0*/  LOP3.LUT R13, R13, 0x80000000, RZ, 0xfc, !PT ;  /* 0x800000000d0d7812 */ /* 0x000fce00078efcff */
.L_x_25:
[----:B------:R-:W1:Y:S01]  /*1f00*/  LDC.64 R4, c[0x4][RZ] ;  /* 0x01000000ff047b82 */ /* 0x000e620000000a00 */
[----:B0-----:R-:W-:Y:S02]  /*1f10*/  R2UR UR6, R6 ;  /* 0x00000000060672ca */ /* 0x001fe400000e0000 */
[----:B------:R-:W-:Y:S01]  /*1f20*/  R2UR UR7, R7 ;  /* 0x00000000070772ca */ /* 0x000fe200000e0000 */
[----:B-1----:R-:W-:-:S12]  /*1f30*/  IMAD.WIDE R4, R17, 0x8, R4 ;  /* 0x0000000811047825 */ /* 0x002fd800078e0204 */
[----:B------:R-:W2:Y:S01]  /*1f40*/  LDG.E.64.CONSTANT R4, desc[UR6][R4.64] ;  /* 0x0000000604047981 */ /* 0x000ea2000c1e9b00 */
[----:B------:R-:W-:Y:S02]  /*1f50*/  VIADD R15, R15, 0x1 ;  /* 0x000000010f0f7836 */ /* 0x000fe40000000000 */
[----:B------:R-:W-:Y:S02]  /*1f60*/  VIADD R17, R17, 0x1 ;  /* 0x0000000111117836 */ /* 0x000fe40000000000 */
[----:B--2---:R-:W-:-:S04]  /*1f70*/  IMAD.WIDE.U32 R18, P2, R4, R11, R18 ;  /* 0x0000000b04127225 */ /* 0x004fc80007840012 */
[----:B------:R-:W-:Y:S02]  /*1f80*/  IMAD R21, R4, R13, RZ ;  /* 0x0000000d04157224 */ /* 0x000fe400078e02ff */
[CC--:B------:R-:W-:Y:S02]  /*1f90*/  IMAD R16, R5.reuse, R11.reuse, RZ ;  /* 0x0000000b05107224 */ /* 0x0c0fe400078e02ff */
[----:B------:R-:W-:Y:S01]  /*1fa0*/  IMAD.HI.U32 R23, R5, R11, RZ ;  /* 0x0000000b05177227 */ /* 0x000fe200078e00ff */
[----:B------:R-:W-:-:S03]  /*1fb0*/  IADD3 R19, P0, PT, R21, R19, RZ ;  /* 0x0000001315137210 */ /* 0x000fc60007f1e0ff */
[----:B------:R-:W-:Y:S01]  /*1fc0*/  IMAD R21, R10, 0x8, R1 ;  /* 0x000000080a157824 */ /* 0x000fe200078e0201 */
[----:B------:R-:W-:Y:S01]  /*1fd0*/  IADD3 R19, P1, PT, R16, R19, RZ ;  /* 0x0000001310137210 */ /* 0x000fe20007f3e0ff */
[----:B------:R-:W-:Y:S01]  /*1fe0*/  IMAD.HI.U32 R16, R4, R13, RZ ;  /* 0x0000000d04107227 */ /* 0x000fe200078e00ff */
[----:B------:R-:W-:-:S03]  /*1ff0*/  IADD3 R10, PT, PT, R10, 0x1, RZ ;  /* 0x000000010a0a7810 */ /* 0x000fc60007ffe0ff */
[----:B------:R0:W-:Y:S01]  /*2000*/  STL.64 [R21], R18 ;  /* 0x0000001215007387 */ /* 0x0001e20000100a00 */
[----:B------:R-:W-:Y:S01]  /*2010*/  IADD3.X R4, PT, PT, R16, RZ, RZ, P2, !PT ;  /* 0x000000ff10047210 */ /* 0x000fe200017fe4ff */
[----:B------:R-:W-:-:S03]  /*2020*/  IMAD.HI.U32 R16, R5, R13, RZ ;  /* 0x0000000d05107227 */ /* 0x000fc600078e00ff */
[----:B------:R-:W-:Y:S01]  /*2030*/  IADD3.X R4, P0, PT, R23, R4, RZ, P0, !PT ;  /* 0x0000000417047210 */ /* 0x000fe2000071e4ff */
[----:B------:R-:W-:-:S05]  /*2040*/  IMAD R5, R5, R13, RZ ;  /* 0x0000000d05057224 */ /* 0x000fca00078e02ff */
[----:B------:R-:W-:Y:S01]  /*2050*/  IADD3.X R5, P1, PT, R5, R4, RZ, P1, !PT ;  /* 0x0000000405057210 */ /* 0x000fe20000f3e4ff */
[----:B------:R-:W-:Y:S01]  /*2060*/  IMAD.X R4, RZ, RZ, R16, P0 ;  /* 0x000000ffff047224 */ /* 0x000fe200000e0610 */
[----:B------:R-:W-:-:S03]  /*2070*/  ISETP.NE.AND P0, PT, R15, -0xf, PT ;  /* 0xfffffff10f00780c */ /* 0x000fc60003f05270 */
[----:B------:R-:W-:Y:S02]  /*2080*/  IMAD.X R4, RZ, RZ, R4, P1 ;  /* 0x000000ffff047224 */ /* 0x000fe400008e0604 */
[----:B0-----:R-:W-:Y:S02]  /*2090*/  IMAD.MOV.U32 R18, RZ, RZ, R5 ;  /* 0x000000ffff127224 */ /* 0x001fe400078e0005 */
[----:B------:R-:W-:-:S06]  /*20a0*/  IMAD.MOV.U32 R19, RZ, RZ, R4 ;  /* 0x000000ffff137224 */ /* 0x000fcc00078e0004 */
[----:B------:R-:W-:Y:S05]  /*20b0*/  @P0 BRA `(.L_x_25) ;  /* 0xfffffffc00900947 */ /* 0x000fea000383ffff */
[----:B------:R-:W-:Y:S05]  /*20c0*/  BSYNC.RECONVERGENT B3 ;  /* 0x0000000000037941 */ /* 0x000fea0003800200 */
.L_x_24:
[----:B------:R-:W-:-:S07]  /*20d0*/  MOV R17, R9 ;  /* 0x0000000900117202 */ /* 0x000fce0000000f00 */
.L_x_23:
[----:B------:R-:W-:Y:S05]  /*20e0*/  BSYNC.RECONVERGENT B2 ;  /* 0x0000000000027941 */ /* 0x000fea0003800200 */
.L_x_22:
[----:B------:R-:W-:Y:S01]  /*20f0*/  LOP3.LUT P0, R23, R0, 0x3f, RZ, 0xc0, !PT ;  /* 0x0000003f00177812 */ /* 0x000fe2000780c0ff */
[----:B------:R-:W-:-:S04]  /*2100*/  IMAD.IADD R0, R8, 0x1, R17 ;  /* 0x0000000108007824 */ /* 0x000fc800078e0211 */
[----:B------:R-:W-:-:S05]  /*2110*/  IMAD.U32 R21, R0, 0x8, R1 ;  /* 0x0000000800157824 */ /* 0x000fca00078e0001 */
[----:B------:R0:W-:Y:S04]  /*2120*/  STL.64 [R21+-0x78], R18 ;  /* 0xffff881215007387 */ /* 0x0001e80000100a00 */
[----:B------:R-:W2:Y:S04]  /*2130*/  @P0 LDL.64 R10, [R1+0x8] ;  /* 0x00000800010a0983 */ /* 0x000ea80000100a00 */
[----:B------:R-:W3:Y:S04]  /*2140*/  LDL.64 R4, [R1+0x10] ;  /* 0x0000100001047983 */ /* 0x000ee80000100a00 */
[----:B------:R-:W4:Y:S01]  /*2150*/  LDL.64 R6, [R1+0x18] ;  /* 0x0000180001067983 */ /* 0x000f220000100a00 */
[----:B------:R-:W-:Y:S01]  /*2160*/  @P0 LOP3.LUT R0, R23, 0x3f, RZ, 0x3c, !PT ;  /* 0x0000003f17000812 */ /* 0x000fe200078e3cff */
[----:B------:R-:W-:Y:S01]  /*2170*/  BSSY.RECONVERGENT B2, `(.L_x_26) ;  /* 0x0000034000027945 */ /* 0x000fe20003800200 */
[----:B--2---:R-:W-:-:S02]  /*2180*/  @P0 SHF.R.U64 R9, R10, 0x1, R11 ;  /* 0x000000010a090819 */ /* 0x004fc4000000120b */
[----:B------:R-:W-:Y:S02]  /*2190*/  @P0 SHF.R.U32.HI R11, RZ, 0x1, R11 ;  /* 0x00000001ff0b0819 */ /* 0x000fe4000001160b */
[CC--:B---3--:R-:W-:Y:S02]  /*21a0*/  @P0 SHF.L.U32 R13, R4.reuse, R23.reuse, RZ ;  /* 0x00000017040d0219 */ /* 0x0c8fe400000006ff */
[----:B------:R-:W-:Y:S02]  /*21b0*/  @P0 SHF.R.U64 R8, R9, R0, R11 ;  /* 0x0000000009080219 */ /* 0x000fe4000000120b */
[--C-:B------:R-:W-:Y:S02]  /*21c0*/  @P0 SHF.R.U32.HI R17, RZ, 0x1, R5.reuse ;  /* 0x00000001ff110819 */ /* 0x100fe40000011605 */
[C-C-:B------:R-:W-:Y:S02]  /*21d0*/  @P0 SHF.R.U64 R15, R4.reuse, 0x1, R5.reuse ;  /* 0x00000001040f0819 */ /* 0x140fe40000001205 */
[----:B------:R-:W-:-:S02]  /*21e0*/  @P0 SHF.L.U64.HI R10, R4, R23, R5 ;  /* 0x00000017040a0219 */ /* 0x000fc40000010205 */
[----:B------:R-:W-:Y:S02]  /*21f0*/  @P0 SHF.R.U32.HI R9, RZ, R0, R11 ;  /* 0x00000000ff090219 */ /* 0x000fe4000001160b */
[----:B------:R-:W-:Y:S02]  /*2200*/  @P0 LOP3.LUT R4, R13, R8, RZ, 0xfc, !PT ;  /* 0x000000080d040212 */ /* 0x000fe400078efcff */
[----:B----4-:R-:W-:Y:S02]  /*2210*/  @P0 SHF.L.U32 R11, R6, R23, RZ ;  /* 0x00000017060b0219 */ /* 0x010fe400000006ff */
[----:B------:R-:W-:Y:S02]  /*2220*/  @P0 SHF.R.U64 R16, R15, R0, R17 ;  /* 0x000000000f100219 */ /* 0x000fe40000001211 */
[----:B------:R-:W-:Y:S01]  /*2230*/  @P0 LOP3.LUT R5, R10, R9, RZ, 0xfc, !PT ;  /* 0x000000090a050212 */ /* 0x000fe200078efcff */
[----:B------:R-:W-:Y:S01]  /*2240*/  IMAD.SHL.U32 R10, R4, 0x4, RZ ;  /* 0x00000004040a7824 */ /* 0x000fe200078e00ff */
[----:B------:R-:W-:-:S02]  /*2250*/  @P0 SHF.L.U64.HI R9, R6, R23, R7 ;  /* 0x0000001706090219 */ /* 0x000fc40000010207 */
[----:B------:R-:W-:Y:S02]  /*2260*/  @P0 LOP3.LUT R6, R11, R16, RZ, 0xfc, !PT ;  /* 0x000000100b060212 */ /* 0x000fe400078efcff */
[----:B------:R-:W-:Y:S02]  /*2270*/  @P0 SHF.R.U32.HI R0, RZ, R0, R17 ;  /* 0x00000000ff000219 */ /* 0x000fe40000011611 */
[----:B------:R-:W-:Y:S02]  /*2280*/  SHF.L.U64.HI R11, R4, 0x2, R5 ;  /* 0x00000002040b7819 */ /* 0x000fe40000010205 */
[----:B------:R-:W-:Y:S02]  /*2290*/  @P0 LOP3.LUT R7, R9, R0, RZ, 0xfc, !PT ;  /* 0x0000000009070212 */ /* 0x000fe400078efcff */
[----:B------:R-:W-:Y:S02]  /*22a0*/  SHF.L.W.U32.HI R5, R5, 0x2, R6 ;  /* 0x0000000205057819 */ /* 0x000fe40000010e06 */
[----:B------:R-:W-:-:S02]  /*22b0*/  IADD3 RZ, P0, PT, RZ, -R10, RZ ;  /* 0x8000000affff7210 */ /* 0x000fc40007f1e0ff */
[----:B------:R-:W-:Y:S02]  /*22c0*/  LOP3.LUT R0, RZ, R11, RZ, 0x33, !PT ;  /* 0x0000000bff007212 */ /* 0x000fe400078e33ff */
[----:B------:R-:W-:Y:S02]  /*22d0*/  SHF.L.W.U32.HI R6, R6, 0x2, R7 ;  /* 0x0000000206067819 */ /* 0x000fe40000010e07 */
[----:B------:R-:W-:Y:S02]  /*22e0*/  LOP3.LUT R4, RZ, R5, RZ, 0x33, !PT ;  /* 0x00000005ff047212 */ /* 0x000fe400078e33ff */
[----:B------:R-:W-:Y:S02]  /*22f0*/  IADD3.X R8, P0, PT, RZ, R0, RZ, P0, !PT ;  /* 0x00000000ff087210 */ /* 0x000fe4000071e4ff */
[----:B------:R-:W-:Y:S02]  /*2300*/  LOP3.LUT R9, RZ, R6, RZ, 0x33, !PT ;  /* 0x00000006ff097212 */ /* 0x000fe400078e33ff */
[----:B------:R-:W-:-:S02]  /*2310*/  ISETP.GT.U32.AND P2, PT, R5, -0x1, PT ;  /* 0xffffffff0500780c */ /* 0x000fc40003f44070 */
[----:B------:R-:W-:Y:S02]  /*2320*/  IADD3.X R0, P1, PT, RZ, R4, RZ, P0, !PT ;  /* 0x00000004ff007210 */ /* 0x000fe4000073e4ff */
[C---:B------:R-:W-:Y:S02]  /*2330*/  ISETP.GT.AND.EX P0, PT, R6.reuse, -0x1, PT, P2 ;  /* 0xffffffff0600780c */ /* 0x040fe40003f04320 */
[----:B------:R-:W-:Y:S02]  /*2340*/  IADD3.X R9, PT, PT, RZ, R9, RZ, P1, !PT ;  /* 0x00000009ff097210 */ /* 0x000fe40000ffe4ff */
[----:B------:R-:W-:Y:S02]  /*2350*/  SEL R15, R5, R0, P0 ;  /* 0x00000000050f7207 */ /* 0x000fe40000000000 */
[----:B------:R-:W-:Y:S02]  /*2360*/  SEL R4, R6, R9, P0 ;  /* 0x0000000906047207 */ /* 0x000fe40000000000 */
[----:B------:R-:W-:-:S02]  /*2370*/  SEL R11, R11, R8, P0 ;  /* 0x000000080b0b7207 */ /* 0x000fc40000000000 */
[----:B------:R-:W-:-:S03]  /*2380*/  ISETP.NE.U32.AND P1, PT, R4, RZ, PT ;  /* 0x000000ff0400720c */ /* 0x000fc60003f25070 */
[----:B------:R-:W-:Y:S01]  /*2390*/  @!P0 IMAD.MOV R10, RZ, RZ, -R10 ;  /* 0x000000ffff0a8224 */ /* 0x000fe200078e0a0a */
[----:B------:R-:W-:-:S06]  /*23a0*/  SEL R5, R15, R4, !P1 ;  /* 0x000000040f057207 */ /* 0x000fcc0004800000 */
[----:B------:R-:W1:Y:S02]  /*23b0*/  FLO.U32 R5, R5 ;  /* 0x0000000500057300 */ /* 0x000e6400000e0000 */
[C---:B-1----:R-:W-:Y:S02]  /*23c0*/  IADD3 R9, PT, PT, -R5.reuse, 0x1f, RZ ;  /* 0x0000001f05097810 */ /* 0x042fe40007ffe1ff */
[----:B------:R-:W-:-:S03]  /*23d0*/  IADD3 R0, PT, PT, -R5, 0x3f, RZ ;  /* 0x0000003f05007810 */ /* 0x000fc60007ffe1ff */
[----:B------:R-:W-:-:S05]  /*23e0*/  @P1 IMAD.MOV R0, RZ, RZ, R9 ;  /* 0x000000ffff001224 */ /* 0x000fca00078e0209 */
[----:B------:R-:W-:-:S13]  /*23f0*/  ISETP.NE.AND P1, PT, R0, RZ, PT ;  /* 0x000000ff0000720c */ /* 0x000fda0003f25270 */
[----:B0-----:R-:W-:Y:S05]  /*2400*/  @!P1 BRA `(.L_x_27) ;  /* 0x0000000000289947 */ /* 0x001fea0003800000 */
[--C-:B------:R-:W-:Y:S02]  /*2410*/  SHF.R.U64 R9, R10, 0x1, R11.reuse ;  /* 0x000000010a097819 */ /* 0x100fe4000000120b */
[C---:B------:R-:W-:Y:S02]  /*2420*/  LOP3.LUT R5, R0.reuse, 0x3f, RZ, 0xc0, !PT ;  /* 0x0000003f00057812 */ /* 0x040fe400078ec0ff */
[----:B------:R-:W-:Y:S02]  /*2430*/  SHF.R.U32.HI R11, RZ, 0x1, R11 ;  /* 0x00000001ff0b7819 */ /* 0x000fe4000001160b */
[----:B------:R-:W-:Y:S02]  /*2440*/  LOP3.LUT R8, R0, 0x3f, RZ, 0xc, !PT ;  /* 0x0000003f00087812 */ /* 0x000fe400078e0cff */
[CC--:B------:R-:W-:Y:S02]  /*2450*/  SHF.L.U64.HI R13, R15.reuse, R5.reuse, R4 ;  /* 0x000000050f0d7219 */ /* 0x0c0fe40000010204 */
[----:B------:R-:W-:-:S02]  /*2460*/  SHF.L.U32 R5, R15, R5, RZ ;  /* 0x000000050f057219 */ /* 0x000fc400000006ff */
[-CC-:B------:R-:W-:Y:S02]  /*2470*/  SHF.R.U64 R4, R9, R8.reuse, R11.reuse ;  /* 0x0000000809047219 */ /* 0x180fe4000000120b */
[----:B------:R-:W-:Y:S02]  /*2480*/  SHF.R.U32.HI R8, RZ, R8, R11 ;  /* 0x00000008ff087219 */ /* 0x000fe4000001160b */
[----:B------:R-:W-:Y:S02]  /*2490*/  LOP3.LUT R15, R5, R4, RZ, 0xfc, !PT ;  /* 0x00000004050f7212 */ /* 0x000fe400078efcff */
[----:B------:R-:W-:-:S07]  /*24a0*/  LOP3.LUT R4, R13, R8, RZ, 0xfc, !PT ;  /* 0x000000080d047212 */ /* 0x000fce00078efcff */
.L_x_27:
[----:B------:R-:W-:Y:S05]  /*24b0*/  BSYNC.RECONVERGENT B2 ;  /* 0x0000000000027941 */ /* 0x000fea0003800200 */
.L_x_26:
[----:B------:R-:W-:Y:S02]  /*24c0*/  HFMA2 R9, -RZ, RZ, 0, 0 ;  /* 0x00000000ff097431 */ /* 0x000fe400000001ff */
[----:B------:R-:W-:Y:S01]  /*24d0*/  IMAD.WIDE.U32 R10, R15, 0x2168c235, RZ ;  /* 0x2168c2350f0a7825 */ /* 0x000fe200078e00ff */
[----:B------:R-:W-:-:S03]  /*24e0*/  SHF.R.U32.HI R7, RZ, 0x1e, R7 ;  /* 0x0000001eff077819 */ /* 0x000fc60000011607 */
[----:B------:R-:W-:Y:S01]  /*24f0*/  IMAD.MOV.U32 R8, RZ, RZ, R11 ;  /* 0x000000ffff087224 */ /* 0x000fe200078e000b */
[----:B------:R-:W-:Y:S01]  /*2500*/  IADD3 RZ, P1, PT, R10, R10, RZ ;  /* 0x0000000a0aff7210 */ /* 0x000fe20007f3e0ff */
[----:B------:R-:W-:Y:S01]  /*2510*/  IMAD.HI.U32 R5, R4, -0x36f0255e, RZ ;  /* 0xc90fdaa204057827 */ /* 0x000fe200078e00ff */
[----:B------:R-:W-:-:S03]  /*2520*/  LEA.HI R6, R6, R7, RZ, 0x1 ;  /* 0x0000000706067211 */ /* 0x000fc600078f08ff */
[----:B------:R-:W-:-:S04]  /*2530*/  IMAD.WIDE.U32 R8, R15, -0x36f0255e, R8 ;  /* 0xc90fdaa20f087825 */ /* 0x000fc800078e0008 */
[C---:B------:R-:W-:Y:S02]  /*2540*/  IMAD R11, R4.reuse, -0x36f0255e, RZ ;  /* 0xc90fdaa2040b7824 */ /* 0x040fe400078e02ff */
[----:B------:R-:W-:-:S04]  /*2550*/  IMAD.WIDE.U32 R8, P2, R4, 0x2168c235, R8 ;  /* 0x2168c23504087825 */ /* 0x000fc80007840008 */
[----:B------:R-:W-:Y:S01]  /*2560*/  IMAD.X R4, RZ, RZ, R5, P2 ;  /* 0x000000ffff047224 */ /* 0x000fe200010e0605 */
[----:B------:R-:W-:Y:S02]  /*2570*/  IADD3 R5, P2, PT, R11, R9, RZ ;  /* 0x000000090b057210 */ /* 0x000fe40007f5e0ff */
[----:B------:R-:W-:Y:S02]  /*2580*/  IADD3.X RZ, P1, PT, R8, R8, RZ, P1, !PT ;  /* 0x0000000808ff7210 */ /* 0x000fe40000f3e4ff */
[C---:B------:R-:W-:Y:S01]  /*2590*/  ISETP.GT.U32.AND P3, PT, R5.reuse, RZ, PT ;  /* 0x000000ff0500720c */ /* 0x040fe20003f64070 */
[----:B------:R-:W-:Y:S01]  /*25a0*/  IMAD.X R4, RZ, RZ, R4, P2 ;  /* 0x000000ffff047224 */ /* 0x000fe200010e0604 */
[----:B------:R-:W-:-:S04]  /*25b0*/  IADD3.X R8, P2, PT, R5, R5, RZ, P1, !PT ;  /* 0x0000000505087210 */ /* 0x000fc80000f5e4ff */
[C---:B------:R-:W-:Y:S01]  /*25c0*/  ISETP.GT.AND.EX P1, PT, R4.reuse, RZ, PT, P3 ;  /* 0x000000ff0400720c */ /* 0x040fe20003f24330 */
[----:B------:R-:W-:-:S03]  /*25d0*/  IMAD.X R9, R4, 0x1, R4, P2 ;  /* 0x0000000104097824 */ /* 0x000fc600010e0604 */
[----:B------:R-:W-:Y:S02]  /*25e0*/  SEL R8, R8, R5, P1 ;  /* 0x0000000508087207 */ /* 0x000fe40000800000 */
[----:B------:R-:W-:Y:S02]  /*25f0*/  SEL R9, R9, R4, P1 ;  /* 0x0000000409097207 */ /* 0x000fe40000800000 */
[----:B------:R-:W-:Y:S02]  /*2600*/  IADD3 R4, P2, PT, R8, 0x1, RZ ;  /* 0x0000000108047810 */ /* 0x000fe40007f5e0ff */
[----:B------:R-:W-:Y:S02]  /*2610*/  SEL R5, RZ, 0xffffffff, !P1 ;  /* 0xffffffffff057807 */ /* 0x000fe40004800000 */
[----:B------:R-:W-:Y:S02]  /*2620*/  IADD3.X R9, PT, PT, RZ, R9, RZ, P2, !PT ;  /* 0x00000009ff097210 */ /* 0x000fe400017fe4ff */
[----:B------:R-:W-:Y:S01]  /*2630*/  LOP3.LUT P1, R14, R14, 0x80000000, RZ, 0xc0, !PT ;  /* 0x800000000e0e7812 */ /* 0x000fe2000782c0ff */
[----:B------:R-:W-:Y:S01]  /*2640*/  IMAD.IADD R5, R5, 0x1, -R0 ;  /* 0x0000000105057824 */ /* 0x000fe200078e0a00 */
[----:B------:R-:W-:-:S02]  /*2650*/  SHF.R.U64 R4, R4, 0xa, R9 ;  /* 0x0000000a04047819 */ /* 0x000fc40000001209 */
[----:B------:R-:W-:Y:S01]  /*2660*/  @!P0 LOP3.LUT R14, R14, 0x80000000, RZ, 0x3c, !PT ;  /* 0x800000000e0e8812 */ /* 0x000fe200078e3cff */
[----:B------:R-:W-:Y:S01]  /*2670*/  IMAD.SHL.U32 R5, R5, 0x100000, RZ ;  /* 0x0010000005057824 */ /* 0x000fe200078e00ff */
[----:B------:R-:W-:-:S04]  /*2680*/  IADD3 R4, P2, PT, R4, 0x1, RZ ;  /* 0x0000000104047810 */ /* 0x000fc80007f5e0ff */
[----:B------:R-:W-:-:S03]  /*2690*/  LEA.HI.X R9, R9, RZ, RZ, 0x16, P2 ;  /* 0x000000ff09097211 */ /* 0x000fc600010fb4ff */
[----:B------:R-:W-:Y:S01]  /*26a0*/  @P1 IMAD.MOV R6, RZ, RZ, -R6 ;  /* 0x000000ffff061224 */ /* 0x000fe200078e0a06 */
[--C-:B------:R-:W-:Y:S02]  /*26b0*/  SHF.R.U64 R0, R4, 0x1, R9.reuse ;  /* 0x0000000104007819 */ /* 0x100fe40000001209 */
[----:B------:R-:W-:Y:S02]  /*26c0*/  SHF.R.U32.HI R4, RZ, 0x1, R9 ;  /* 0x00000001ff047819 */ /* 0x000fe40000011609 */
[----:B------:R-:W-:-:S04]  /*26d0*/  IADD3 R16, P2, P3, RZ, RZ, R0 ;  /* 0x000000ffff107210 */ /* 0x000fc80007b5e000 */
[----:B------:R-:W-:-:S04]  /*26e0*/  IADD3.X R5, PT, PT, R5, 0x3fe00000, R4, P2, P3 ;  /* 0x3fe0000005057810 */ /* 0x000fc800017e6404 */
[----:B------:R-:W-:-:S07]  /*26f0*/  LOP3.LUT R14, R5, R14, RZ, 0xfc, !PT ;  /* 0x0000000e050e7212 */ /* 0x000fce00078efcff */
.L_x_21:
[----:B------:R-:W-:Y:S01]  /*2700*/  IMAD.MOV.U32 R13, RZ, RZ, 0x0 ;  /* 0x00000000ff0d7424 */ /* 0x000fe200078e00ff */
[----:B------:R-:W-:Y:S01]  /*2710*/  MOV R0, R6 ;  /* 0x0000000600007202 */ /* 0x000fe20000000f00 */
[----:B------:R-:W-:Y:S02]  /*2720*/  IMAD.MOV.U32 R17, RZ, RZ, R14 ;  /* 0x000000ffff117224 */ /* 0x000fe400078e000e */
[----:B------:R-:W-:Y:S05]  /*2730*/  RET.REL.NODEC R12 `(_Z12DCT_cuda_caliPfS_i) ;  /* 0xffffffd80c307950 */ /* 0x000fea0003c3ffff */
.L_x_28:
[----:B------:R-:W-:-:S00]  /*2740*/  BRA `(.L_x_28) ;  /* 0xfffffffc00fc7947 */ /* 0x000fc0000383ffff */
[----:B------:R-:W-:-:S00]  /*2750*/  NOP ;  /* 0x0000000000007918 */ /* 0x000fc00000000000 */
        /* <DEDUP_REMOVED lines=10> */
.L_x_30:


//--------------------- .nv.global.init           --------------------------
	.section	.nv.global.init,"aw",@progbits
	.align	16
.nv.global.init:
	.type		__cudart_sin_cos_coeffs,@object
	.size		__cudart_sin_cos_coeffs,(__cudart_i2opi_d - __cudart_sin_cos_coeffs)
__cudart_sin_cos_coeffs:
        /*0000*/ 	.byte	0x46, 0xd2, 0xb0, 0x2c, 0xf1, 0xe5, 0x5a, 0xbe, 0x92, 0xe3, 0xac, 0x69, 0xe3, 0x1d, 0xc7, 0x3e
        /*0010*/ 	.byte	0xa1, 0x62, 0xdb, 0x19, 0xa0, 0x01, 0x2a, 0xbf, 0x18, 0x08, 0x11, 0x11, 0x11, 0x11, 0x81, 0x3f
        /*0020*/ 	.byte	0x54, 0x55, 0x55, 0x55, 0x55, 0x55, 0xc5, 0xbf, 0x00, 0x00, 0x00, 0x00, 0x00, 0x00, 0x00, 0x00
        /*0030*/ 	.byte	0x00, 0x00, 0x00, 0x00, 0x00, 0x00, 0x00, 0x00, 0x64, 0x81, 0xfd, 0x20, 0x83, 0xff, 0xa8, 0xbd
        /*0040*/ 	.byte	0x28, 0x85, 0xef, 0xc1, 0xa7, 0xee, 0x21, 0x3e, 0xd9, 0xe6, 0x06, 0x8e, 0x4f, 0x7e, 0x92, 0xbe
        /*0050*/ 	.byte	0xe9, 0xbc, 0xdd, 0x19, 0xa0, 0x01, 0xfa, 0x3e, 0x47, 0x5d, 0xc1, 0x16, 0x6c, 0xc1, 0x56, 0xbf
        /*0060*/ 	.byte	0x51, 0x55, 0x55, 0x55, 0x55, 0x55, 0xa5, 0x3f, 0x00, 0x00, 0x00, 0x00, 0x00, 0x00, 0xe0, 0xbf
        /*0070*/ 	.byte	0x00, 0x00, 0x00, 0x00, 0x00, 0x00, 0xf0, 0x3f, 0x00, 0x00, 0x00, 0x00, 0x00, 0x00, 0x00, 0x00
	.type		__cudart_i2opi_d,@object
	.size		__cudart_i2opi_d,(.L_1 - __cudart_i2opi_d)
__cudart_i2opi_d:
        /* <DEDUP_REMOVED lines=9> */
.L_1:


//--------------------- .nv.shared._Z12DCT_cuda_caliPfS_i --------------------------
	.section	.nv.shared._Z12DCT_cuda_caliPfS_i,"aw",@nobits
	.sectionflags	@""
	.align	4
.nv.shared._Z12DCT_cuda_caliPfS_i:
	.zero		1280


//--------------------- .nv.shared.reserved.0     --------------------------
	.section	.nv.shared.reserved.0,"aw",@nobits
	.weak		__nv_reservedSMEM_offset_0_alias
	.size		__nv_reservedSMEM_offset_0_alias, 0, 64
	.other		__nv_reservedSMEM_offset_0_alias,@"STO_CUDA_RESERVED_SHARED STV_DEFAULT"
__nv_reservedSMEM_offset_0_alias:
	.zero		0
	.zero		64


//--------------------- .nv.constant0._Z12DCT_cuda_caliPfS_i --------------------------
	.section	.nv.constant0._Z12DCT_cuda_caliPfS_i,"a",@progbits
	.sectionflags	@""
	.align	4
.nv.constant0._Z12DCT_cuda_caliPfS_i:
	.zero		924


//--------------------- SYMBOLS --------------------------

	.type		.nv.reservedSmem.offset0,@object
	.size		.nv.reservedSmem.offset0,0x4
	.type		.nv.reservedSmem.cap,@object
	.size		.nv.reservedSmem.cap,0x4
